//
// Generated by NVIDIA NVVM Compiler
//
// Compiler Build ID: CL-36424714
// Cuda compilation tools, release 13.0, V13.0.88
// Based on NVVM 20.0.0
//

.version 9.0
.target sm_100
.address_size 64

	// .globl	_Z11kmeanKernelPfS_S_S_Pii

.visible .entry _Z11kmeanKernelPfS_S_S_Pii(
	.param .u64 .ptr .align 1 _Z11kmeanKernelPfS_S_S_Pii_param_0,
	.param .u64 .ptr .align 1 _Z11kmeanKernelPfS_S_S_Pii_param_1,
	.param .u64 .ptr .align 1 _Z11kmeanKernelPfS_S_S_Pii_param_2,
	.param .u64 .ptr .align 1 _Z11kmeanKernelPfS_S_S_Pii_param_3,
	.param .u64 .ptr .align 1 _Z11kmeanKernelPfS_S_S_Pii_param_4,
	.param .u32 _Z11kmeanKernelPfS_S_S_Pii_param_5
)
{
	.reg .pred 	%p<10>;
	.reg .b16 	%rs<13>;
	.reg .b32 	%r<24>;
	.reg .b32 	%f<58>;
	.reg .b64 	%rd<23>;

	ld.param.u64 	%rd3, [_Z11kmeanKernelPfS_S_S_Pii_param_0];
	ld.param.u64 	%rd7, [_Z11kmeanKernelPfS_S_S_Pii_param_1];
	ld.param.u64 	%rd4, [_Z11kmeanKernelPfS_S_S_Pii_param_2];
	ld.param.u64 	%rd5, [_Z11kmeanKernelPfS_S_S_Pii_param_3];
	ld.param.u64 	%rd6, [_Z11kmeanKernelPfS_S_S_Pii_param_4];
	ld.param.u32 	%r6, [_Z11kmeanKernelPfS_S_S_Pii_param_5];
	cvta.to.global.u64 	%rd1, %rd7;
	mov.u32 	%r7, %tid.x;
	mov.u32 	%r8, %ntid.x;
	mov.u32 	%r9, %ctaid.x;
	mad.lo.s32 	%r1, %r8, %r9, %r7;
	setp.gt.s32 	%p1, %r1, 2999999;
	mad.lo.s32 	%r10, %r1, -1431655765, 715827882;
	setp.gt.u32 	%p2, %r10, 1431655764;
	or.pred  	%p3, %p1, %p2;
	@%p3 bra 	$L__BB0_6;
	cvta.to.global.u64 	%rd8, %rd3;
	mul.wide.s32 	%rd9, %r1, 4;
	add.s64 	%rd2, %rd8, %rd9;
	ld.global.f32 	%f57, [%rd2];
	ld.global.f32 	%f2, [%rd2+4];
	ld.global.f32 	%f3, [%rd2+8];
	mov.f32 	%f56, 0f7F800000;
	mov.b32 	%r22, 0;
	mov.u32 	%r23, %r22;
$L__BB0_2:
	mul.wide.u32 	%rd10, %r22, 4;
	add.s64 	%rd11, %rd1, %rd10;
	ld.global.f32 	%f9, [%rd11];
	sub.f32 	%f10, %f9, %f57;
	ld.global.f32 	%f11, [%rd11+4];
	sub.f32 	%f12, %f11, %f2;
	mul.f32 	%f13, %f12, %f12;
	fma.rn.f32 	%f14, %f10, %f10, %f13;
	ld.global.f32 	%f15, [%rd11+8];
	sub.f32 	%f16, %f15, %f3;
	fma.rn.f32 	%f17, %f16, %f16, %f14;
	setp.lt.f32 	%p4, %f17, %f56;
	cvt.u16.u32 	%rs1, %r22;
	mul.hi.u16 	%rs2, %rs1, -21845;
	shr.u16 	%rs3, %rs2, 1;
	cvt.u32.u16 	%r12, %rs3;
	selp.f32 	%f18, %f17, %f56, %p4;
	selp.b32 	%r13, %r12, %r23, %p4;
	ld.global.f32 	%f19, [%rd11+12];
	sub.f32 	%f20, %f19, %f57;
	ld.global.f32 	%f21, [%rd11+16];
	sub.f32 	%f22, %f21, %f2;
	mul.f32 	%f23, %f22, %f22;
	fma.rn.f32 	%f24, %f20, %f20, %f23;
	ld.global.f32 	%f25, [%rd11+20];
	sub.f32 	%f26, %f25, %f3;
	fma.rn.f32 	%f27, %f26, %f26, %f24;
	setp.lt.f32 	%p5, %f27, %f18;
	add.s16 	%rs4, %rs1, 3;
	mul.hi.u16 	%rs5, %rs4, -21845;
	shr.u16 	%rs6, %rs5, 1;
	cvt.u32.u16 	%r14, %rs6;
	selp.f32 	%f28, %f27, %f18, %p5;
	selp.b32 	%r15, %r14, %r13, %p5;
	ld.global.f32 	%f29, [%rd11+24];
	sub.f32 	%f30, %f29, %f57;
	ld.global.f32 	%f31, [%rd11+28];
	sub.f32 	%f32, %f31, %f2;
	mul.f32 	%f33, %f32, %f32;
	fma.rn.f32 	%f34, %f30, %f30, %f33;
	ld.global.f32 	%f35, [%rd11+32];
	sub.f32 	%f36, %f35, %f3;
	fma.rn.f32 	%f37, %f36, %f36, %f34;
	setp.lt.f32 	%p6, %f37, %f28;
	add.s16 	%rs7, %rs1, 6;
	mul.hi.u16 	%rs8, %rs7, -21845;
	shr.u16 	%rs9, %rs8, 1;
	cvt.u32.u16 	%r16, %rs9;
	selp.f32 	%f38, %f37, %f28, %p6;
	selp.b32 	%r17, %r16, %r15, %p6;
	ld.global.f32 	%f39, [%rd11+36];
	sub.f32 	%f40, %f39, %f57;
	ld.global.f32 	%f41, [%rd11+40];
	sub.f32 	%f42, %f41, %f2;
	mul.f32 	%f43, %f42, %f42;
	fma.rn.f32 	%f44, %f40, %f40, %f43;
	ld.global.f32 	%f45, [%rd11+44];
	sub.f32 	%f46, %f45, %f3;
	fma.rn.f32 	%f47, %f46, %f46, %f44;
	setp.lt.f32 	%p7, %f47, %f38;
	add.s16 	%rs10, %rs1, 9;
	mul.hi.u16 	%rs11, %rs10, -21845;
	shr.u16 	%rs12, %rs11, 1;
	cvt.u32.u16 	%r18, %rs12;
	selp.f32 	%f56, %f47, %f38, %p7;
	selp.b32 	%r23, %r18, %r17, %p7;
	add.s32 	%r5, %r22, 12;
	setp.lt.u32 	%p8, %r22, 288;
	mov.u32 	%r22, %r5;
	@%p8 bra 	$L__BB0_2;
	setp.ne.s32 	%p9, %r6, 199;
	@%p9 bra 	$L__BB0_5;
	mul.lo.s32 	%r19, %r23, 3;
	mul.wide.u32 	%rd12, %r19, 4;
	add.s64 	%rd13, %rd1, %rd12;
	ld.global.f32 	%f48, [%rd13];
	cvta.to.global.u64 	%rd14, %rd4;
	add.s64 	%rd16, %rd14, %rd9;
	st.global.f32 	[%rd16], %f48;
	ld.global.f32 	%f49, [%rd13+4];
	st.global.f32 	[%rd16+4], %f49;
	ld.global.f32 	%f50, [%rd13+8];
	st.global.f32 	[%rd16+8], %f50;
	ld.global.f32 	%f57, [%rd2];
$L__BB0_5:
	mul.lo.s32 	%r20, %r23, 3;
	cvta.to.global.u64 	%rd17, %rd5;
	mul.wide.u32 	%rd18, %r20, 4;
	add.s64 	%rd19, %rd17, %rd18;
	atom.global.add.f32 	%f51, [%rd19], %f57;
	ld.global.f32 	%f52, [%rd2+4];
	atom.global.add.f32 	%f53, [%rd19+4], %f52;
	ld.global.f32 	%f54, [%rd2+8];
	atom.global.add.f32 	%f55, [%rd19+8], %f54;
	cvta.to.global.u64 	%rd20, %rd6;
	mul.wide.u32 	%rd21, %r23, 4;
	add.s64 	%rd22, %rd20, %rd21;
	atom.global.add.u32 	%r21, [%rd22], 1;
$L__BB0_6:
	ret;

}
	// .globl	_Z11updateMeansPfS_PiS_
.visible .entry _Z11updateMeansPfS_PiS_(
	.param .u64 .ptr .align 1 _Z11updateMeansPfS_PiS__param_0,
	.param .u64 .ptr .align 1 _Z11updateMeansPfS_PiS__param_1,
	.param .u64 .ptr .align 1 _Z11updateMeansPfS_PiS__param_2,
	.param .u64 .ptr .align 1 _Z11updateMeansPfS_PiS__param_3
)
{
	.reg .pred 	%p<5>;
	.reg .b32 	%r<16>;
	.reg .b32 	%f<13>;
	.reg .b64 	%rd<17>;

	ld.param.u64 	%rd6, [_Z11updateMeansPfS_PiS__param_0];
	ld.param.u64 	%rd3, [_Z11updateMeansPfS_PiS__param_1];
	ld.param.u64 	%rd4, [_Z11updateMeansPfS_PiS__param_2];
	ld.param.u64 	%rd5, [_Z11updateMeansPfS_PiS__param_3];
	cvta.to.global.u64 	%rd1, %rd6;
	mov.u32 	%r5, %tid.x;
	mov.u32 	%r6, %ntid.x;
	mov.u32 	%r7, %ctaid.x;
	mad.lo.s32 	%r1, %r6, %r7, %r5;
	setp.gt.s32 	%p1, %r1, 299;
	mad.lo.s32 	%r8, %r1, -1431655765, 715827882;
	setp.gt.u32 	%p2, %r8, 1431655764;
	or.pred  	%p3, %p1, %p2;
	@%p3 bra 	$L__BB1_4;
	cvta.to.global.u64 	%rd7, %rd4;
	mul.hi.s32 	%r9, %r1, 1431655766;
	shr.u32 	%r10, %r9, 31;
	add.s32 	%r11, %r9, %r10;
	mul.wide.s32 	%rd8, %r11, 4;
	add.s64 	%rd2, %rd7, %rd8;
	ld.global.u32 	%r15, [%rd2];
	setp.ne.s32 	%p4, %r15, 0;
	@%p4 bra 	$L__BB1_3;
	cvta.to.global.u64 	%rd9, %rd3;
	mul.wide.s32 	%rd10, %r1, 4;
	add.s64 	%rd11, %rd9, %rd10;
	ld.global.f32 	%f1, [%rd11];
	add.s64 	%rd12, %rd1, %rd10;
	st.global.f32 	[%rd12], %f1;
	ld.global.f32 	%f2, [%rd11+4];
	st.global.f32 	[%rd12+4], %f2;
	ld.global.f32 	%f3, [%rd11+8];
	st.global.f32 	[%rd12+8], %f3;
	ld.global.u32 	%r15, [%rd2];
$L__BB1_3:
	cvta.to.global.u64 	%rd13, %rd5;
	mul.wide.s32 	%rd14, %r1, 4;
	add.s64 	%rd15, %rd13, %rd14;
	ld.global.f32 	%f4, [%rd15];
	cvt.rn.f32.s32 	%f5, %r15;
	div.rn.f32 	%f6, %f4, %f5;
	add.s64 	%rd16, %rd1, %rd14;
	st.global.f32 	[%rd16], %f6;
	ld.global.f32 	%f7, [%rd15+4];
	ld.global.u32 	%r12, [%rd2];
	cvt.rn.f32.s32 	%f8, %r12;
	div.rn.f32 	%f9, %f7, %f8;
	st.global.f32 	[%rd16+4], %f9;
	ld.global.f32 	%f10, [%rd15+8];
	ld.global.u32 	%r13, [%rd2];
	cvt.rn.f32.s32 	%f11, %r13;
	div.rn.f32 	%f12, %f10, %f11;
	st.global.f32 	[%rd16+8], %f12;
	mov.b32 	%r14, 0;
	st.global.u32 	[%rd15], %r14;
	st.global.u32 	[%rd15+4], %r14;
	st.global.u32 	[%rd15+8], %r14;
	st.global.u32 	[%rd2], %r14;
$L__BB1_4:
	ret;

}


// ===== COMPILED SASS (sm_100) =====

	.target	sm_100

	.elftype	@"ET_EXEC"


//--------------------- .note.nv.tkinfo           --------------------------
	.section	.note.nv.tkinfo,"",@"SHT_NOTE"
	.sectionflags	@"SHF_NOTE_NV_TKINFO"
	.tkinfo
        /*0018*/ 	.word	0x00000002
        /*0030*/ 	.string	""
        /*0030*/ 	.string	"ptxas"
        /*0030*/ 	.string	"Cuda compilation tools, release 13.0, V13.0.88"
        /*0030*/ 	.string	"Build cuda_13.0.r13.0/compiler.36424714_0"
        /*0030*/ 	.string	"-arch sm_100 -m 64 "



//--------------------- .note.nv.cuinfo           --------------------------
	.section	.note.nv.cuinfo,"",@"SHT_NOTE"
	.sectionflags	@"SHF_NOTE_NV_CUINFO"
        /*0018*/ 	.short	0x0002
        /*001a*/ 	.short	0x0064
        /*001c*/ 	.short	0x0082
	.zero		2


//--------------------- .nv.info                  --------------------------
	.section	.nv.info,"",@"SHT_CUDA_INFO"
	.align	4


	//----- nvinfo : EIATTR_REGCOUNT
	.align		4
        /*0000*/ 	.byte	0x04, 0x2f
        /*0002*/ 	.short	(.L_1 - .L_0)
	.align		4
.L_0:
        /*0004*/ 	.word	index@(_Z11kmeanKernelPfS_S_S_Pii)
        /*0008*/ 	.word	0x00000020


	//----- nvinfo : EIATTR_FRAME_SIZE
	.align		4
.L_1:
        /*000c*/ 	.byte	0x04, 0x11
        /*000e*/ 	.short	(.L_3 - .L_2)
	.align		4
.L_2:
        /*0010*/ 	.word	index@(_Z11kmeanKernelPfS_S_S_Pii)
        /*0014*/ 	.word	0x00000000


	//----- nvinfo : EIATTR_REGCOUNT
	.align		4
.L_3:
        /*0018*/ 	.byte	0x04, 0x2f
        /*001a*/ 	.short	(.L_5 - .L_4)
	.align		4
.L_4:
        /*001c*/ 	.word	index@(_Z11updateMeansPfS_PiS_)
        /*0020*/ 	.word	0x00000016


	//----- nvinfo : EIATTR_FRAME_SIZE
	.align		4
.L_5:
        /*0024*/ 	.byte	0x04, 0x11
        /*0026*/ 	.short	(.L_7 - .L_6)
	.align		4
.L_6:
        /*0028*/ 	.word	index@($__internal_0_$__cuda_sm3x_div_rn_noftz_f32_slowpath)
        /*002c*/ 	.word	0x00000000


	//----- nvinfo : EIATTR_FRAME_SIZE
	.align		4
.L_7:
        /*0030*/ 	.byte	0x04, 0x11
        /*0032*/ 	.short	(.L_9 - .L_8)
	.align		4
.L_8:
        /*0034*/ 	.word	index@(_Z11updateMeansPfS_PiS_)
        /*0038*/ 	.word	0x00000000


	//----- nvinfo : EIATTR_MIN_STACK_SIZE
	.align		4
.L_9:
        /*003c*/ 	.byte	0x04, 0x12
        /*003e*/ 	.short	(.L_11 - .L_10)
	.align		4
.L_10:
        /*0040*/ 	.word	index@(_Z11updateMeansPfS_PiS_)
        /*0044*/ 	.word	0x00000000


	//----- nvinfo : EIATTR_MIN_STACK_SIZE
	.align		4
.L_11:
        /*0048*/ 	.byte	0x04, 0x12
        /*004a*/ 	.short	(.L_13 - .L_12)
	.align		4
.L_12:
        /*004c*/ 	.word	index@(_Z11kmeanKernelPfS_S_S_Pii)
        /*0050*/ 	.word	0x00000000
.L_13:


//--------------------- .nv.compat                --------------------------
	.section	.nv.compat,"",@"SHT_CUDA_COMPAT_INFO"
	.align	4
        /*0000*/ 	.byte	0x02, 0x09, 0x00, 0x00, 0x02, 0x02, 0x01, 0x00, 0x02, 0x05, 0x05, 0x00, 0x03, 0x07, 0x01, 0x01
        /*0010*/ 	.byte	0x02, 0x03, 0x00, 0x00, 0x02, 0x06, 0x01, 0x00, 0x04, 0x0b, 0x08, 0x00, 0x01, 0x00, 0x00, 0x00
        /*0020*/ 	.byte	0x00, 0x00, 0x00, 0x00


//--------------------- .nv.info._Z11updateMeansPfS_PiS_ --------------------------
	.section	.nv.info._Z11updateMeansPfS_PiS_,"",@"SHT_CUDA_INFO"
	.sectionflags	@""
	.align	4


	//----- nvinfo : EIATTR_CUDA_API_VERSION
	.align		4
        /*0000*/ 	.byte	0x04, 0x37
        /*0002*/ 	.short	(.L_15 - .L_14)
.L_14:
        /*0004*/ 	.word	0x00000082


	//----- nvinfo : EIATTR_KPARAM_INFO
	.align		4
.L_15:
        /*0008*/ 	.byte	0x04, 0x17
        /*000a*/ 	.short	(.L_17 - .L_16)
.L_16:
        /*000c*/ 	.word	0x00000000
        /*0010*/ 	.short	0x0003
        /*0012*/ 	.short	0x0018
        /*0014*/ 	.byte	0x00, 0xf5, 0x21, 0x00


	//----- nvinfo : EIATTR_KPARAM_INFO
	.align		4
.L_17:
        /*0018*/ 	.byte	0x04, 0x17
        /*001a*/ 	.short	(.L_19 - .L_18)
.L_18:
        /*001c*/ 	.word	0x00000000
        /*0020*/ 	.short	0x0002
        /*0022*/ 	.short	0x0010
        /*0024*/ 	.byte	0x00, 0xf5, 0x21, 0x00


	//----- nvinfo : EIATTR_KPARAM_INFO
	.align		4
.L_19:
        /*0028*/ 	.byte	0x04, 0x17
        /*002a*/ 	.short	(.L_21 - .L_20)
.L_20:
        /*002c*/ 	.word	0x00000000
        /*0030*/ 	.short	0x0001
        /*0032*/ 	.short	0x0008
        /*0034*/ 	.byte	0x00, 0xf5, 0x21, 0x00


	//----- nvinfo : EIATTR_KPARAM_INFO
	.align		4
.L_21:
        /*0038*/ 	.byte	0x04, 0x17
        /*003a*/ 	.short	(.L_23 - .L_22)
.L_22:
        /*003c*/ 	.word	0x00000000
        /*0040*/ 	.short	0x0000
        /*0042*/ 	.short	0x0000
        /*0044*/ 	.byte	0x00, 0xf5, 0x21, 0x00


	//----- nvinfo : EIATTR_SPARSE_MMA_MASK
	.align		4
.L_23:
        /*0048*/ 	.byte	0x03, 0x50
        /*004a*/ 	.short	0x0000


	//----- nvinfo : EIATTR_MAXREG_COUNT
	.align		4
        /*004c*/ 	.byte	0x03, 0x1b
        /*004e*/ 	.short	0x00ff


	//----- nvinfo : EIATTR_MERCURY_ISA_VERSION
	.align		4
        /*0050*/ 	.byte	0x03, 0x5f
        /*0052*/ 	.short	0x0101


	//----- nvinfo : EIATTR_VRC_CTA_INIT_COUNT
	.align		4
        /*0054*/ 	.byte	0x02, 0x4a
	.zero		1
	.zero		1


	//----- nvinfo : EIATTR_EXIT_INSTR_OFFSETS
	.align		4
        /*0058*/ 	.byte	0x04, 0x1c
        /*005a*/ 	.short	(.L_25 - .L_24)


	//   ....[0]....
.L_24:
        /*005c*/ 	.word	0x00000090


	//   ....[1]....
        /*0060*/ 	.word	0x00000580


	//----- nvinfo : EIATTR_CRS_STACK_SIZE
	.align		4
.L_25:
        /*0064*/ 	.byte	0x04, 0x1e
        /*0066*/ 	.short	(.L_27 - .L_26)
.L_26:
        /*0068*/ 	.word	0x00000000


	//----- nvinfo : EIATTR_CBANK_PARAM_SIZE
	.align		4
.L_27:
        /*006c*/ 	.byte	0x03, 0x19
        /*006e*/ 	.short	0x0020


	//----- nvinfo : EIATTR_PARAM_CBANK
	.align		4
        /*0070*/ 	.byte	0x04, 0x0a
        /*0072*/ 	.short	(.L_29 - .L_28)
	.align		4
.L_28:
        /*0074*/ 	.word	index@(.nv.constant0._Z11updateMeansPfS_PiS_)
        /*0078*/ 	.short	0x0380
        /*007a*/ 	.short	0x0020


	//----- nvinfo : EIATTR_SW_WAR
	.align		4
.L_29:
        /*007c*/ 	.byte	0x04, 0x36
        /*007e*/ 	.short	(.L_31 - .L_30)
.L_30:
        /*0080*/ 	.word	0x00000008
.L_31:


//--------------------- .nv.info._Z11kmeanKernelPfS_S_S_Pii --------------------------
	.section	.nv.info._Z11kmeanKernelPfS_S_S_Pii,"",@"SHT_CUDA_INFO"
	.sectionflags	@""
	.align	4


	//----- nvinfo : EIATTR_CUDA_API_VERSION
	.align		4
        /*0000*/ 	.byte	0x04, 0x37
        /*0002*/ 	.short	(.L_33 - .L_32)
.L_32:
        /*0004*/ 	.word	0x00000082


	//----- nvinfo : EIATTR_KPARAM_INFO
	.align		4
.L_33:
        /*0008*/ 	.byte	0x04, 0x17
        /*000a*/ 	.short	(.L_35 - .L_34)
.L_34:
        /*000c*/ 	.word	0x00000000
        /*0010*/ 	.short	0x0005
        /*0012*/ 	.short	0x0028
        /*0014*/ 	.byte	0x00, 0xf0, 0x11, 0x00


	//----- nvinfo : EIATTR_KPARAM_INFO
	.align		4
.L_35:
        /*0018*/ 	.byte	0x04, 0x17
        /*001a*/ 	.short	(.L_37 - .L_36)
.L_36:
        /*001c*/ 	.word	0x00000000
        /*0020*/ 	.short	0x0004
        /*0022*/ 	.short	0x0020
        /*0024*/ 	.byte	0x00, 0xf5, 0x21, 0x00


	//----- nvinfo : EIATTR_KPARAM_INFO
	.align		4
.L_37:
        /*0028*/ 	.byte	0x04, 0x17
        /*002a*/ 	.short	(.L_39 - .L_38)
.L_38:
        /*002c*/ 	.word	0x00000000
        /*0030*/ 	.short	0x0003
        /*0032*/ 	.short	0x0018
        /*0034*/ 	.byte	0x00, 0xf5, 0x21, 0x00


	//----- nvinfo : EIATTR_KPARAM_INFO
	.align		4
.L_39:
        /*0038*/ 	.byte	0x04, 0x17
        /*003a*/ 	.short	(.L_41 - .L_40)
.L_40:
        /*003c*/ 	.word	0x00000000
        /*0040*/ 	.short	0x0002
        /*0042*/ 	.short	0x0010
        /*0044*/ 	.byte	0x00, 0xf5, 0x21, 0x00


	//----- nvinfo : EIATTR_KPARAM_INFO
	.align		4
.L_41:
        /*0048*/ 	.byte	0x04, 0x17
        /*004a*/ 	.short	(.L_43 - .L_42)
.L_42:
        /*004c*/ 	.word	0x00000000
        /*0050*/ 	.short	0x0001
        /*0052*/ 	.short	0x0008
        /*0054*/ 	.byte	0x00, 0xf5, 0x21, 0x00


	//----- nvinfo : EIATTR_KPARAM_INFO
	.align		4
.L_43:
        /*0058*/ 	.byte	0x04, 0x17
        /*005a*/ 	.short	(.L_45 - .L_44)
.L_44:
        /*005c*/ 	.word	0x00000000
        /*0060*/ 	.short	0x0000
        /*0062*/ 	.short	0x0000
        /*0064*/ 	.byte	0x00, 0xf5, 0x21, 0x00


	//----- nvinfo : EIATTR_SPARSE_MMA_MASK
	.align		4
.L_45:
        /*0068*/ 	.byte	0x03, 0x50
        /*006a*/ 	.short	0x0000


	//----- nvinfo : EIATTR_MAXREG_COUNT
	.align		4
        /*006c*/ 	.byte	0x03, 0x1b
        /*006e*/ 	.short	0x00ff


	//----- nvinfo : EIATTR_MERCURY_ISA_VERSION
	.align		4
        /*0070*/ 	.byte	0x03, 0x5f
        /*0072*/ 	.short	0x0101


	//----- nvinfo : EIATTR_VRC_CTA_INIT_COUNT
	.align		4
        /*0074*/ 	.byte	0x02, 0x4a
	.zero		1
	.zero		1


	//----- nvinfo : EIATTR_EXIT_INSTR_OFFSETS
	.align		4
        /*0078*/ 	.byte	0x04, 0x1c
        /*007a*/ 	.short	(.L_47 - .L_46)


	//   ....[0]....
.L_46:
        /*007c*/ 	.word	0x00000090


	//   ....[1]....
        /*0080*/ 	.word	0x00004d80


	//----- nvinfo : EIATTR_CBANK_PARAM_SIZE
	.align		4
.L_47:
        /*0084*/ 	.byte	0x03, 0x19
        /*0086*/ 	.short	0x002c


	//----- nvinfo : EIATTR_PARAM_CBANK
	.align		4
        /*0088*/ 	.byte	0x04, 0x0a
        /*008a*/ 	.short	(.L_49 - .L_48)
	.align		4
.L_48:
        /*008c*/ 	.word	index@(.nv.constant0._Z11kmeanKernelPfS_S_S_Pii)
        /*0090*/ 	.short	0x0380
        /*0092*/ 	.short	0x002c


	//----- nvinfo : EIATTR_SW_WAR
	.align		4
.L_49:
        /*0094*/ 	.byte	0x04, 0x36
        /*0096*/ 	.short	(.L_51 - .L_50)
.L_50:
        /*0098*/ 	.word	0x00000008
.L_51:


//--------------------- .nv.callgraph             --------------------------
	.section	.nv.callgraph,"",@"SHT_CUDA_CALLGRAPH"
	.align	4
	.sectionentsize	8
	.align		4
        /*0000*/ 	.word	0x00000000
	.align		4
        /*0004*/ 	.word	0xffffffff
	.align		4
        /*0008*/ 	.word	0x00000000
	.align		4
        /*000c*/ 	.word	0xfffffffe
	.align		4
        /*0010*/ 	.word	0x00000000
	.align		4
        /*0014*/ 	.word	0xfffffffd
	.align		4
        /*0018*/ 	.word	0x00000000
	.align		4
        /*001c*/ 	.word	0xfffffffc


//--------------------- .text._Z11updateMeansPfS_PiS_ --------------------------
	.section	.text._Z11updateMeansPfS_PiS_,"ax",@progbits
	.align	128
        .global         _Z11updateMeansPfS_PiS_
        .type           _Z11updateMeansPfS_PiS_,@function
        .size           _Z11updateMeansPfS_PiS_,(.L_x_19 - _Z11updateMeansPfS_PiS_)
        .other          _Z11updateMeansPfS_PiS_,@"STO_CUDA_ENTRY STV_DEFAULT"
_Z11updateMeansPfS_PiS_:
.text._Z11updateMeansPfS_PiS_:
[----:B------:R-:W-:Y:S01]  /*0000*/  LDC R1, c[0x0][0x37c] ;  /* 0x0000df00ff017b82 */ /* 0x000fe20000000800 */
[----:B------:R-:W0:Y:S01]  /*0010*/  S2R R2, SR_TID.X ;  /* 0x0000000000027919 */ /* 0x000e220000002100 */
[----:B------:R-:W0:Y:S01]  /*0020*/  LDCU UR4, c[0x0][0x360] ;  /* 0x00006c00ff0477ac */ /* 0x000e220008000800 */
[----:B------:R-:W-:Y:S01]  /*0030*/  IMAD.MOV.U32 R5, RZ, RZ, -0x55555555 ;  /* 0xaaaaaaabff057424 */ /* 0x000fe200078e00ff */
[----:B------:R-:W0:Y:S02]  /*0040*/  S2R R3, SR_CTAID.X ;  /* 0x0000000000037919 */ /* 0x000e240000002500 */
[----:B0-----:R-:W-:-:S04]  /*0050*/  IMAD R2, R3, UR4, R2 ;  /* 0x0000000403027c24 */ /* 0x001fc8000f8e0202 */
[----:B------:R-:W-:-:S05]  /*0060*/  IMAD R0, R2, R5, 0x2aaaaaaa ;  /* 0x2aaaaaaa02007424 */ /* 0x000fca00078e0205 */
[----:B------:R-:W-:-:S04]  /*0070*/  ISETP.GT.U32.AND P0, PT, R0, 0x55555554, PT ;  /* 0x555555540000780c */ /* 0x000fc80003f04070 */
[----:B------:R-:W-:-:S13]  /*0080*/  ISETP.GT.OR P0, PT, R2, 0x12b, P0 ;  /* 0x0000012b0200780c */ /* 0x000fda0000704670 */
[----:B------:R-:W-:Y:S05]  /*0090*/  @P0 EXIT ;  /* 0x000000000000094d */ /* 0x000fea0003800000 */
[----:B------:R-:W0:Y:S01]  /*00a0*/  LDC.64 R4, c[0x0][0x390] ;  /* 0x0000e400ff047b82 */ /* 0x000e220000000a00 */
[----:B------:R-:W1:Y:S01]  /*00b0*/  LDCU.64 UR4, c[0x0][0x358] ;  /* 0x00006b00ff0477ac */ /* 0x000e620008000a00 */
[----:B------:R-:W-:-:S05]  /*00c0*/  IMAD.HI R0, R2, 0x55555556, RZ ;  /* 0x5555555602007827 */ /* 0x000fca00078e02ff */
[----:B------:R-:W-:Y:S01]  /*00d0*/  LEA.HI R3, R0, R0, RZ, 0x1 ;  /* 0x0000000000037211 */ /* 0x000fe200078f08ff */
[----:B------:R-:W2:Y:S08]  /*00e0*/  LDC.64 R8, c[0x0][0x388] ;  /* 0x0000e200ff087b82 */ /* 0x000eb00000000a00 */
[----:B------:R-:W3:Y:S01]  /*00f0*/  LDC.64 R10, c[0x0][0x380] ;  /* 0x0000e000ff0a7b82 */ /* 0x000ee20000000a00 */
[----:B0-----:R-:W-:-:S07]  /*0100*/  IMAD.WIDE R4, R3, 0x4, R4 ;  /* 0x0000000403047825 */ /* 0x001fce00078e0204 */
[----:B------:R-:W0:Y:S01]  /*0110*/  LDC.64 R6, c[0x0][0x398] ;  /* 0x0000e600ff067b82 */ /* 0x000e220000000a00 */
[----:B-1----:R-:W4:Y:S02]  /*0120*/  LDG.E R3, desc[UR4][R4.64] ;  /* 0x0000000404037981 */ /* 0x002f24000c1e1900 */
[----:B----4-:R-:W-:-:S13]  /*0130*/  ISETP.NE.AND P0, PT, R3, RZ, PT ;  /* 0x000000ff0300720c */ /* 0x010fda0003f05270 */
[----:B--2---:R-:W-:-:S05]  /*0140*/  @!P0 IMAD.WIDE R8, R2, 0x4, R8 ;  /* 0x0000000402088825 */ /* 0x004fca00078e0208 */
[----:B------:R-:W2:Y:S01]  /*0150*/  @!P0 LDG.E R13, desc[UR4][R8.64] ;  /* 0x00000004080d8981 */ /* 0x000ea2000c1e1900 */
[----:B---3--:R-:W-:-:S05]  /*0160*/  @!P0 IMAD.WIDE R10, R2, 0x4, R10 ;  /* 0x00000004020a8825 */ /* 0x008fca00078e020a */
[----:B--2---:R1:W-:Y:S04]  /*0170*/  @!P0 STG.E desc[UR4][R10.64], R13 ;  /* 0x0000000d0a008986 */ /* 0x0043e8000c101904 */
[----:B------:R-:W2:Y:S04]  /*0180*/  @!P0 LDG.E R15, desc[UR4][R8.64+0x4] ;  /* 0x00000404080f8981 */ /* 0x000ea8000c1e1900 */
[----:B--2---:R1:W-:Y:S04]  /*0190*/  @!P0 STG.E desc[UR4][R10.64+0x4], R15 ;  /* 0x0000040f0a008986 */ /* 0x0043e8000c101904 */
[----:B------:R-:W2:Y:S01]  /*01a0*/  @!P0 LDG.E R17, desc[UR4][R8.64+0x8] ;  /* 0x0000080408118981 */ /* 0x000ea2000c1e1900 */
[----:B0-----:R-:W-:-:S03]  /*01b0*/  IMAD.WIDE R6, R2, 0x4, R6 ;  /* 0x0000000402067825 */ /* 0x001fc600078e0206 */
[----:B--2---:R1:W-:Y:S04]  /*01c0*/  @!P0 STG.E desc[UR4][R10.64+0x8], R17 ;  /* 0x000008110a008986 */ /* 0x0043e8000c101904 */
[----:B------:R-:W2:Y:S04]  /*01d0*/  @!P0 LDG.E R3, desc[UR4][R4.64] ;  /* 0x0000000404038981 */ /* 0x000ea8000c1e1900 */
[----:B------:R-:W3:Y:S01]  /*01e0*/  LDG.E R0, desc[UR4][R6.64] ;  /* 0x0000000406007981 */ /* 0x000ee2000c1e1900 */
[----:B------:R-:W-:Y:S01]  /*01f0*/  BSSY.RECONVERGENT B0, `(.L_x_0) ;  /* 0x000000e000007945 */ /* 0x000fe20003800200 */
[----:B--2---:R-:W-:-:S04]  /*0200*/  I2FP.F32.S32 R19, R3 ;  /* 0x0000000300137245 */ /* 0x004fc80000201400 */
[----:B------:R-:W0:Y:S08]  /*0210*/  MUFU.RCP R3, R19 ;  /* 0x0000001300037308 */ /* 0x000e300000001000 */
[----:B---3--:R-:W2:Y:S01]  /*0220*/  FCHK P0, R0, R19 ;  /* 0x0000001300007302 */ /* 0x008ea20000000000 */
[----:B0-----:R-:W-:-:S04]  /*0230*/  FFMA R12, -R19, R3, 1 ;  /* 0x3f800000130c7423 */ /* 0x001fc80000000103 */
[----:B------:R-:W-:-:S04]  /*0240*/  FFMA R3, R3, R12, R3 ;  /* 0x0000000c03037223 */ /* 0x000fc80000000003 */
[----:B------:R-:W-:-:S04]  /*0250*/  FFMA R8, R0, R3, RZ ;  /* 0x0000000300087223 */ /* 0x000fc800000000ff */
[----:B------:R-:W-:-:S04]  /*0260*/  FFMA R9, -R19, R8, R0 ;  /* 0x0000000813097223 */ /* 0x000fc80000000100 */
[----:B------:R-:W-:Y:S01]  /*0270*/  FFMA R3, R3, R9, R8 ;  /* 0x0000000903037223 */ /* 0x000fe20000000008 */
[----:B-12---:R-:W-:Y:S06]  /*0280*/  @!P0 BRA `(.L_x_1) ;  /* 0x0000000000108947 */ /* 0x006fec0003800000 */
[----:B------:R-:W-:Y:S01]  /*0290*/  IMAD.MOV.U32 R3, RZ, RZ, R19 ;  /* 0x000000ffff037224 */ /* 0x000fe200078e0013 */
[----:B------:R-:W-:-:S07]  /*02a0*/  MOV R10, 0x2c0 ;  /* 0x000002c0000a7802 */ /* 0x000fce0000000f00 */
[----:B------:R-:W-:Y:S05]  /*02b0*/  CALL.REL.NOINC `($__internal_0_$__cuda_sm3x_div_rn_noftz_f32_slowpath) ;  /* 0x0000000000b47944 */ /* 0x000fea0003c00000 */
[----:B------:R-:W-:-:S07]  /*02c0*/  IMAD.MOV.U32 R3, RZ, RZ, R0 ;  /* 0x000000ffff037224 */ /* 0x000fce00078e0000 */
.L_x_1:
[----:B------:R-:W-:Y:S05]  /*02d0*/  BSYNC.RECONVERGENT B0 ;  /* 0x0000000000007941 */ /* 0x000fea0003800200 */
.L_x_0:
[----:B------:R-:W0:Y:S02]  /*02e0*/  LDC.64 R8, c[0x0][0x380] ;  /* 0x0000e000ff087b82 */ /* 0x000e240000000a00 */
[----:B0-----:R-:W-:-:S05]  /*02f0*/  IMAD.WIDE R8, R2, 0x4, R8 ;  /* 0x0000000402087825 */ /* 0x001fca00078e0208 */
[----:B------:R0:W-:Y:S04]  /*0300*/  STG.E desc[UR4][R8.64], R3 ;  /* 0x0000000308007986 */ /* 0x0001e8000c101904 */
[----:B------:R-:W2:Y:S04]  /*0310*/  LDG.E R2, desc[UR4][R4.64] ;  /* 0x0000000404027981 */ /* 0x000ea8000c1e1900 */
[----:B------:R-:W3:Y:S01]  /*0320*/  LDG.E R0, desc[UR4][R6.64+0x4] ;  /* 0x0000040406007981 */ /* 0x000ee2000c1e1900 */
[----:B------:R-:W-:Y:S01]  /*0330*/  BSSY.RECONVERGENT B0, `(.L_x_2) ;  /* 0x000000e000007945 */ /* 0x000fe20003800200 */
[----:B--2---:R-:W-:-:S04]  /*0340*/  I2FP.F32.S32 R11, R2 ;  /* 0x00000002000b7245 */ /* 0x004fc80000201400 */
[----:B------:R-:W1:Y:S08]  /*0350*/  MUFU.RCP R2, R11 ;  /* 0x0000000b00027308 */ /* 0x000e700000001000 */
[----:B---3--:R-:W2:Y:S01]  /*0360*/  FCHK P0, R0, R11 ;  /* 0x0000000b00007302 */ /* 0x008ea20000000000 */
[----:B-1----:R-:W-:-:S04]  /*0370*/  FFMA R13, -R11, R2, 1 ;  /* 0x3f8000000b0d7423 */ /* 0x002fc80000000102 */
[----:B------:R-:W-:-:S04]  /*0380*/  FFMA R13, R2, R13, R2 ;  /* 0x0000000d020d7223 */ /* 0x000fc80000000002 */
[----:B------:R-:W-:-:S04]  /*0390*/  FFMA R2, R0, R13, RZ ;  /* 0x0000000d00027223 */ /* 0x000fc800000000ff */
[----:B------:R-:W-:-:S04]  /*03a0*/  FFMA R10, -R11, R2, R0 ;  /* 0x000000020b0a7223 */ /* 0x000fc80000000100 */
[----:B------:R-:W-:Y:S01]  /*03b0*/  FFMA R13, R13, R10, R2 ;  /* 0x0000000a0d0d7223 */ /* 0x000fe20000000002 */
[----:B0-2---:R-:W-:Y:S06]  /*03c0*/  @!P0 BRA `(.L_x_3) ;  /* 0x0000000000108947 */ /* 0x005fec0003800000 */
[----:B------:R-:W-:Y:S01]  /*03d0*/  IMAD.MOV.U32 R3, RZ, RZ, R11 ;  /* 0x000000ffff037224 */ /* 0x000fe200078e000b */
[----:B------:R-:W-:-:S07]  /*03e0*/  MOV R10, 0x400 ;  /* 0x00000400000a7802 */ /* 0x000fce0000000f00 */
[----:B------:R-:W-:Y:S05]  /*03f0*/  CALL.REL.NOINC `($__internal_0_$__cuda_sm3x_div_rn_noftz_f32_slowpath) ;  /* 0x0000000000647944 */ /* 0x000fea0003c00000 */
[----:B------:R-:W-:-:S07]  /*0400*/  IMAD.MOV.U32 R13, RZ, RZ, R0 ;  /* 0x000000ffff0d7224 */ /* 0x000fce00078e0000 */
.L_x_3:
[----:B------:R-:W-:Y:S05]  /*0410*/  BSYNC.RECONVERGENT B0 ;  /* 0x0000000000007941 */ /* 0x000fea0003800200 */
.L_x_2:
        /* <DEDUP_REMOVED lines=13> */
[----:B------:R-:W-:-:S07]  /*04f0*/  MOV R10, 0x510 ;  /* 0x00000510000a7802 */ /* 0x000fce0000000f00 */
[----:B------:R-:W-:Y:S05]  /*0500*/  CALL.REL.NOINC `($__internal_0_$__cuda_sm3x_div_rn_noftz_f32_slowpath) ;  /* 0x0000000000207944 */ /* 0x000fea0003c00000 */
[----:B------:R-:W-:-:S07]  /*0510*/  IMAD.MOV.U32 R11, RZ, RZ, R0 ;  /* 0x000000ffff0b7224 */ /* 0x000fce00078e0000 */
.L_x_5:
[----:B------:R-:W-:Y:S05]  /*0520*/  BSYNC.RECONVERGENT B0 ;  /* 0x0000000000007941 */ /* 0x000fea0003800200 */
.L_x_4:
[----:B------:R-:W-:Y:S04]  /*0530*/  STG.E desc[UR4][R8.64+0x8], R11 ;  /* 0x0000080b08007986 */ /* 0x000fe8000c101904 */
[----:B------:R-:W-:Y:S04]  /*0540*/  STG.E desc[UR4][R6.64], RZ ;  /* 0x000000ff06007986 */ /* 0x000fe8000c101904 */
[----:B------:R-:W-:Y:S04]  /*0550*/  STG.E desc[UR4][R6.64+0x4], RZ ;  /* 0x000004ff06007986 */ /* 0x000fe8000c101904 */
[----:B------:R-:W-:Y:S04]  /*0560*/  STG.E desc[UR4][R6.64+0x8], RZ ;  /* 0x000008ff06007986 */ /* 0x000fe8000c101904 */
[----:B------:R-:W-:Y:S01]  /*0570*/  STG.E desc[UR4][R4.64], RZ ;  /* 0x000000ff04007986 */ /* 0x000fe2000c101904 */
[----:B------:R-:W-:Y:S05]  /*0580*/  EXIT ;  /* 0x000000000000794d */ /* 0x000fea0003800000 */
        .weak           $__internal_0_$__cuda_sm3x_div_rn_noftz_f32_slowpath
        .type           $__internal_0_$__cuda_sm3x_div_rn_noftz_f32_slowpath,@function
        .size           $__internal_0_$__cuda_sm3x_div_rn_noftz_f32_slowpath,(.L_x_19 - $__internal_0_$__cuda_sm3x_div_rn_noftz_f32_slowpath)
$__internal_0_$__cuda_sm3x_div_rn_noftz_f32_slowpath:
[----:B------:R-:W-:Y:S01]  /*0590*/  SHF.R.U32.HI R12, RZ, 0x17, R3 ;  /* 0x00000017ff0c7819 */ /* 0x000fe20000011603 */
[----:B------:R-:W-:Y:S01]  /*05a0*/  BSSY.RECONVERGENT B1, `(.L_x_6) ;  /* 0x0000062000017945 */ /* 0x000fe20003800200 */
[----:B------:R-:W-:Y:S02]  /*05b0*/  SHF.R.U32.HI R11, RZ, 0x17, R0 ;  /* 0x00000017ff0b7819 */ /* 0x000fe40000011600 */
[----:B------:R-:W-:Y:S02]  /*05c0*/  LOP3.LUT R12, R12, 0xff, RZ, 0xc0, !PT ;  /* 0x000000ff0c0c7812 */ /* 0x000fe400078ec0ff */
[----:B------:R-:W-:-:S03]  /*05d0*/  LOP3.LUT R16, R11, 0xff, RZ, 0xc0, !PT ;  /* 0x000000ff0b107812 */ /* 0x000fc600078ec0ff */
[----:B------:R-:W-:Y:S02]  /*05e0*/  VIADD R14, R12, 0xffffffff ;  /* 0xffffffff0c0e7836 */ /* 0x000fe40000000000 */
[----:B------:R-:W-:-:S03]  /*05f0*/  VIADD R13, R16, 0xffffffff ;  /* 0xffffffff100d7836 */ /* 0x000fc60000000000 */
[----:B------:R-:W-:-:S04]  /*0600*/  ISETP.GT.U32.AND P0, PT, R14, 0xfd, PT ;  /* 0x000000fd0e00780c */ /* 0x000fc80003f04070 */
[----:B------:R-:W-:-:S13]  /*0610*/  ISETP.GT.U32.OR P0, PT, R13, 0xfd, P0 ;  /* 0x000000fd0d00780c */ /* 0x000fda0000704470 */
[----:B------:R-:W-:Y:S01]  /*0620*/  @!P0 IMAD.MOV.U32 R11, RZ, RZ, RZ ;  /* 0x000000ffff0b8224 */ /* 0x000fe200078e00ff */
[----:B------:R-:W-:Y:S06]  /*0630*/  @!P0 BRA `(.L_x_7) ;  /* 0x00000000005c8947 */ /* 0x000fec0003800000 */
[----:B------:R-:W-:Y:S02]  /*0640*/  FSETP.GTU.FTZ.AND P0, PT, |R0|, +INF , PT ;  /* 0x7f8000000000780b */ /* 0x000fe40003f1c200 */
[----:B------:R-:W-:-:S04]  /*0650*/  FSETP.GTU.FTZ.AND P1, PT, |R3|, +INF , PT ;  /* 0x7f8000000300780b */ /* 0x000fc80003f3c200 */
[----:B------:R-:W-:-:S13]  /*0660*/  PLOP3.LUT P0, PT, P0, P1, PT, 0xf8, 0x8f ;  /* 0x00000000008f781c */ /* 0x000fda0000703f70 */
[----:B------:R-:W-:Y:S05]  /*0670*/  @P0 BRA `(.L_x_8) ;  /* 0x00000004004c0947 */ /* 0x000fea0003800000 */
[----:B------:R-:W-:-:S13]  /*0680*/  LOP3.LUT P0, RZ, R3, 0x7fffffff, R0, 0xc8, !PT ;  /* 0x7fffffff03ff7812 */ /* 0x000fda000780c800 */
[----:B------:R-:W-:Y:S05]  /*0690*/  @!P0 BRA `(.L_x_9) ;  /* 0x00000004003c8947 */ /* 0x000fea0003800000 */
[C---:B------:R-:W-:Y:S02]  /*06a0*/  FSETP.NEU.FTZ.AND P2, PT, |R0|.reuse, +INF , PT ;  /* 0x7f8000000000780b */ /* 0x040fe40003f5d200 */
[----:B------:R-:W-:Y:S02]  /*06b0*/  FSETP.NEU.FTZ.AND P1, PT, |R3|, +INF , PT ;  /* 0x7f8000000300780b */ /* 0x000fe40003f3d200 */
[----:B------:R-:W-:-:S11]  /*06c0*/  FSETP.NEU.FTZ.AND P0, PT, |R0|, +INF , PT ;  /* 0x7f8000000000780b */ /* 0x000fd60003f1d200 */
[----:B------:R-:W-:Y:S05]  /*06d0*/  @!P1 BRA !P2, `(.L_x_9) ;  /* 0x00000004002c9947 */ /* 0x000fea0005000000 */
[----:B------:R-:W-:-:S04]  /*06e0*/  LOP3.LUT P2, RZ, R0, 0x7fffffff, RZ, 0xc0, !PT ;  /* 0x7fffffff00ff7812 */ /* 0x000fc8000784c0ff */
[----:B------:R-:W-:-:S13]  /*06f0*/  PLOP3.LUT P1, PT, P1, P2, PT, 0x2f, 0xf2 ;  /* 0x0000000000f2781c */ /* 0x000fda0000f24577 */
[----:B------:R-:W-:Y:S05]  /*0700*/  @P1 BRA `(.L_x_10) ;  /* 0x0000000400181947 */ /* 0x000fea0003800000 */
[----:B------:R-:W-:-:S04]  /*0710*/  LOP3.LUT P1, RZ, R3, 0x7fffffff, RZ, 0xc0, !PT ;  /* 0x7fffffff03ff7812 */ /* 0x000fc8000782c0ff */
[----:B------:R-:W-:-:S13]  /*0720*/  PLOP3.LUT P0, PT, P0, P1, PT, 0x2f, 0xf2 ;  /* 0x0000000000f2781c */ /* 0x000fda0000702577 */
[----:B------:R-:W-:Y:S05]  /*0730*/  @P0 BRA `(.L_x_11) ;  /* 0x0000000400000947 */ /* 0x000fea0003800000 */
[----:B------:R-:W-:Y:S02]  /*0740*/  ISETP.GE.AND P0, PT, R13, RZ, PT ;  /* 0x000000ff0d00720c */ /* 0x000fe40003f06270 */
[----:B------:R-:W-:-:S11]  /*0750*/  ISETP.GE.AND P1, PT, R14, RZ, PT ;  /* 0x000000ff0e00720c */ /* 0x000fd60003f26270 */
[----:B------:R-:W-:Y:S02]  /*0760*/  @P0 IMAD.MOV.U32 R11, RZ, RZ, RZ ;  /* 0x000000ffff0b0224 */ /* 0x000fe400078e00ff */
[----:B------:R-:W-:Y:S01]  /*0770*/  @!P0 FFMA R0, R0, 1.84467440737095516160e+19, RZ ;  /* 0x5f80000000008823 */ /* 0x000fe200000000ff */
[----:B------:R-:W-:Y:S02]  /*0780*/  @!P0 IMAD.MOV.U32 R11, RZ, RZ, -0x40 ;  /* 0xffffffc0ff0b8424 */ /* 0x000fe400078e00ff */
[----:B------:R-:W-:-:S03]  /*0790*/  @!P1 FFMA R3, R3, 1.84467440737095516160e+19, RZ ;  /* 0x5f80000003039823 */ /* 0x000fc600000000ff */
[----:B------:R-:W-:-:S07]  /*07a0*/  @!P1 IADD3 R11, PT, PT, R11, 0x40, RZ ;  /* 0x000000400b0b9810 */ /* 0x000fce0007ffe0ff */
.L_x_7:
[----:B------:R-:W-:Y:S01]  /*07b0*/  LEA R14, R12, 0xc0800000, 0x17 ;  /* 0xc08000000c0e7811 */ /* 0x000fe200078eb8ff */
[----:B------:R-:W-:Y:S04]  /*07c0*/  BSSY.RECONVERGENT B2, `(.L_x_12) ;  /* 0x0000036000027945 */ /* 0x000fe80003800200 */
[----:B------:R-:W-:Y:S02]  /*07d0*/  IMAD.IADD R14, R3, 0x1, -R14 ;  /* 0x00000001030e7824 */ /* 0x000fe400078e0a0e */
[----:B------:R-:W-:Y:S02]  /*07e0*/  VIADD R3, R16, 0xffffff81 ;  /* 0xffffff8110037836 */ /* 0x000fe40000000000 */
[----:B------:R-:W0:Y:S01]  /*07f0*/  MUFU.RCP R13, R14 ;  /* 0x0000000e000d7308 */ /* 0x000e220000001000 */
[----:B------:R-:W-:Y:S01]  /*0800*/  FADD.FTZ R15, -R14, -RZ ;  /* 0x800000ff0e0f7221 */ /* 0x000fe20000010100 */
[C---:B------:R-:W-:Y:S01]  /*0810*/  IMAD R0, R3.reuse, -0x800000, R0 ;  /* 0xff80000003007824 */ /* 0x040fe200078e0200 */
[----:B------:R-:W-:-:S05]  /*0820*/  IADD3 R12, PT, PT, R3, 0x7f, -R12 ;  /* 0x0000007f030c7810 */ /* 0x000fca0007ffe80c */
[----:B------:R-:W-:Y:S02]  /*0830*/  IMAD.IADD R12, R12, 0x1, R11 ;  /* 0x000000010c0c7824 */ /* 0x000fe400078e020b */
[----:B0-----:R-:W-:-:S04]  /*0840*/  FFMA R16, R13, R15, 1 ;  /* 0x3f8000000d107423 */ /* 0x001fc8000000000f */
[----:B------:R-:W-:-:S04]  /*0850*/  FFMA R18, R13, R16, R13 ;  /* 0x000000100d127223 */ /* 0x000fc8000000000d */
[----:B------:R-:W-:-:S04]  /*0860*/  FFMA R13, R0, R18, RZ ;  /* 0x00000012000d7223 */ /* 0x000fc800000000ff */
[----:B------:R-:W-:-:S04]  /*0870*/  FFMA R16, R15, R13, R0 ;  /* 0x0000000d0f107223 */ /* 0x000fc80000000000 */
[----:B------:R-:W-:-:S04]  /*0880*/  FFMA R13, R18, R16, R13 ;  /* 0x00000010120d7223 */ /* 0x000fc8000000000d */
[----:B------:R-:W-:-:S04]  /*0890*/  FFMA R16, R15, R13, R0 ;  /* 0x0000000d0f107223 */ /* 0x000fc80000000000 */
[----:B------:R-:W-:-:S05]  /*08a0*/  FFMA R0, R18, R16, R13 ;  /* 0x0000001012007223 */ /* 0x000fca000000000d */
[----:B------:R-:W-:-:S04]  /*08b0*/  SHF.R.U32.HI R3, RZ, 0x17, R0 ;  /* 0x00000017ff037819 */ /* 0x000fc80000011600 */
[----:B------:R-:W-:-:S05]  /*08c0*/  LOP3.LUT R3, R3, 0xff, RZ, 0xc0, !PT ;  /* 0x000000ff03037812 */ /* 0x000fca00078ec0ff */
[----:B------:R-:W-:-:S04]  /*08d0*/  IMAD.IADD R15, R3, 0x1, R12 ;  /* 0x00000001030f7824 */ /* 0x000fc800078e020c */
[----:B------:R-:W-:-:S05]  /*08e0*/  VIADD R3, R15, 0xffffffff ;  /* 0xffffffff0f037836 */ /* 0x000fca0000000000 */
[----:B------:R-:W-:-:S13]  /*08f0*/  ISETP.GE.U32.AND P0, PT, R3, 0xfe, PT ;  /* 0x000000fe0300780c */ /* 0x000fda0003f06070 */
[----:B------:R-:W-:Y:S05]  /*0900*/  @!P0 BRA `(.L_x_13) ;  /* 0x0000000000808947 */ /* 0x000fea0003800000 */
[----:B------:R-:W-:-:S13]  /*0910*/  ISETP.GT.AND P0, PT, R15, 0xfe, PT ;  /* 0x000000fe0f00780c */ /* 0x000fda0003f04270 */
[----:B------:R-:W-:Y:S05]  /*0920*/  @P0 BRA `(.L_x_14) ;  /* 0x00000000006c0947 */ /* 0x000fea0003800000 */
[----:B------:R-:W-:-:S13]  /*0930*/  ISETP.GE.AND P0, PT, R15, 0x1, PT ;  /* 0x000000010f00780c */ /* 0x000fda0003f06270 */
[----:B------:R-:W-:Y:S05]  /*0940*/  @P0 BRA `(.L_x_15) ;  /* 0x0000000000740947 */ /* 0x000fea0003800000 */
[----:B------:R-:W-:Y:S02]  /*0950*/  ISETP.GE.AND P0, PT, R15, -0x18, PT ;  /* 0xffffffe80f00780c */ /* 0x000fe40003f06270 */
[----:B------:R-:W-:-:S11]  /*0960*/  LOP3.LUT R0, R0, 0x80000000, RZ, 0xc0, !PT ;  /* 0x8000000000007812 */ /* 0x000fd600078ec0ff */
[----:B------:R-:W-:Y:S05]  /*0970*/  @!P0 BRA `(.L_x_15) ;  /* 0x0000000000688947 */ /* 0x000fea0003800000 */
[CCC-:B------:R-:W-:Y:S01]  /*0980*/  FFMA.RZ R3, R18.reuse, R16.reuse, R13.reuse ;  /* 0x0000001012037223 */ /* 0x1c0fe2000000c00d */
[C---:B------:R-:W-:Y:S01]  /*0990*/  IADD3 R14, PT, PT, R15.reuse, 0x20, RZ ;  /* 0x000000200f0e7810 */ /* 0x040fe20007ffe0ff */
[CCC-:B------:R-:W-:Y:S01]  /*09a0*/  FFMA.RM R12, R18.reuse, R16.reuse, R13.reuse ;  /* 0x00000010120c7223 */ /* 0x1c0fe2000000400d */
[----:B------:R-:W-:Y:S02]  /*09b0*/  ISETP.NE.AND P2, PT, R15, RZ, PT ;  /* 0x000000ff0f00720c */ /* 0x000fe40003f45270 */
[----:B------:R-:W-:Y:S01]  /*09c0*/  LOP3.LUT R11, R3, 0x7fffff, RZ, 0xc0, !PT ;  /* 0x007fffff030b7812 */ /* 0x000fe200078ec0ff */
[----:B------:R-:W-:Y:S01]  /*09d0*/  FFMA.RP R3, R18, R16, R13 ;  /* 0x0000001012037223 */ /* 0x000fe2000000800d */
[----:B------:R-:W-:Y:S01]  /*09e0*/  IMAD.MOV R13, RZ, RZ, -R15 ;  /* 0x000000ffff0d7224 */ /* 0x000fe200078e0a0f */
[----:B------:R-:W-:Y:S02]  /*09f0*/  ISETP.NE.AND P1, PT, R15, RZ, PT ;  /* 0x000000ff0f00720c */ /* 0x000fe40003f25270 */
[----:B------:R-:W-:-:S02]  /*0a00*/  LOP3.LUT R11, R11, 0x800000, RZ, 0xfc, !PT ;  /* 0x008000000b0b7812 */ /* 0x000fc400078efcff */
[----:B------:R-:W-:Y:S02]  /*0a10*/  FSETP.NEU.FTZ.AND P0, PT, R3, R12, PT ;  /* 0x0000000c0300720b */ /* 0x000fe40003f1d000 */
[----:B------:R-:W-:Y:S02]  /*0a20*/  SHF.L.U32 R14, R11, R14, RZ ;  /* 0x0000000e0b0e7219 */ /* 0x000fe400000006ff */
[----:B------:R-:W-:Y:S02]  /*0a30*/  SEL R12, R13, RZ, P2 ;  /* 0x000000ff0d0c7207 */ /* 0x000fe40001000000 */
[----:B------:R-:W-:Y:S02]  /*0a40*/  ISETP.NE.AND P1, PT, R14, RZ, P1 ;  /* 0x000000ff0e00720c */ /* 0x000fe40000f25270 */
[----:B------:R-:W-:Y:S02]  /*0a50*/  SHF.R.U32.HI R12, RZ, R12, R11 ;  /* 0x0000000cff0c7219 */ /* 0x000fe4000001160b */
[----:B------:R-:W-:-:S02]  /*0a60*/  PLOP3.LUT P0, PT, P0, P1, PT, 0xf8, 0x8f ;  /* 0x00000000008f781c */ /* 0x000fc40000703f70 */
[----:B------:R-:W-:Y:S02]  /*0a70*/  SHF.R.U32.HI R14, RZ, 0x1, R12 ;  /* 0x00000001ff0e7819 */ /* 0x000fe4000001160c */
[----:B------:R-:W-:-:S04]  /*0a80*/  SEL R3, RZ, 0x1, !P0 ;  /* 0x00000001ff037807 */ /* 0x000fc80004000000 */
[----:B------:R-:W-:-:S04]  /*0a90*/  LOP3.LUT R3, R3, 0x1, R14, 0xf8, !PT ;  /* 0x0000000103037812 */ /* 0x000fc800078ef80e */
[----:B------:R-:W-:-:S05]  /*0aa0*/  LOP3.LUT R3, R3, R12, RZ, 0xc0, !PT ;  /* 0x0000000c03037212 */ /* 0x000fca00078ec0ff */
[----:B------:R-:W-:-:S05]  /*0ab0*/  IMAD.IADD R3, R14, 0x1, R3 ;  /* 0x000000010e037824 */ /* 0x000fca00078e0203 */
[----:B------:R-:W-:Y:S01]  /*0ac0*/  LOP3.LUT R0, R3, R0, RZ, 0xfc, !PT ;  /* 0x0000000003007212 */ /* 0x000fe200078efcff */
[----:B------:R-:W-:Y:S06]  /*0ad0*/  BRA `(.L_x_15) ;  /* 0x0000000000107947 */ /* 0x000fec0003800000 */
.L_x_14:
[----:B------:R-:W-:-:S04]  /*0ae0*/  LOP3.LUT R0, R0, 0x80000000, RZ, 0xc0, !PT ;  /* 0x8000000000007812 */ /* 0x000fc800078ec0ff */
[----:B------:R-:W-:Y:S01]  /*0af0*/  LOP3.LUT R0, R0, 0x7f800000, RZ, 0xfc, !PT ;  /* 0x7f80000000007812 */ /* 0x000fe200078efcff */
[----:B------:R-:W-:Y:S06]  /*0b00*/  BRA `(.L_x_15) ;  /* 0x0000000000047947 */ /* 0x000fec0003800000 */
.L_x_13:
[----:B------:R-:W-:-:S07]  /*0b10*/  IMAD R0, R12, 0x800000, R0 ;  /* 0x008000000c007824 */ /* 0x000fce00078e0200 */
.L_x_15:
[----:B------:R-:W-:Y:S05]  /*0b20*/  BSYNC.RECONVERGENT B2 ;  /* 0x0000000000027941 */ /* 0x000fea0003800200 */
.L_x_12:
[----:B------:R-:W-:Y:S05]  /*0b30*/  BRA `(.L_x_16) ;  /* 0x0000000000207947 */ /* 0x000fea0003800000 */
.L_x_11:
[----:B------:R-:W-:-:S04]  /*0b40*/  LOP3.LUT R0, R3, 0x80000000, R0, 0x48, !PT ;  /* 0x8000000003007812 */ /* 0x000fc800078e4800 */
[----:B------:R-:W-:Y:S01]  /*0b50*/  LOP3.LUT R0, R0, 0x7f800000, RZ, 0xfc, !PT ;  /* 0x7f80000000007812 */ /* 0x000fe200078efcff */
[----:B------:R-:W-:Y:S06]  /*0b60*/  BRA `(.L_x_16) ;  /* 0x0000000000147947 */ /* 0x000fec0003800000 */
.L_x_10:
[----:B------:R-:W-:Y:S01]  /*0b70*/  LOP3.LUT R0, R3, 0x80000000, R0, 0x48, !PT ;  /* 0x8000000003007812 */ /* 0x000fe200078e4800 */
[----:B------:R-:W-:Y:S06]  /*0b80*/  BRA `(.L_x_16) ;  /* 0x00000000000c7947 */ /* 0x000fec0003800000 */
.L_x_9:
[----:B------:R-:W0:Y:S01]  /*0b90*/  MUFU.RSQ R0, -QNAN ;  /* 0xffc0000000007908 */ /* 0x000e220000001400 */
[----:B------:R-:W-:Y:S05]  /*0ba0*/  BRA `(.L_x_16) ;  /* 0x0000000000047947 */ /* 0x000fea0003800000 */
.L_x_8:
[----:B------:R-:W-:-:S07]  /*0bb0*/  FADD.FTZ R0, R0, R3 ;  /* 0x0000000300007221 */ /* 0x000fce0000010000 */
.L_x_16:
[----:B------:R-:W-:Y:S05]  /*0bc0*/  BSYNC.RECONVERGENT B1 ;  /* 0x0000000000017941 */ /* 0x000fea0003800200 */
.L_x_6:
[----:B------:R-:W-:-:S04]  /*0bd0*/  IMAD.MOV.U32 R11, RZ, RZ, 0x0 ;  /* 0x00000000ff0b7424 */ /* 0x000fc800078e00ff */
[----:B0-----:R-:W-:Y:S05]  /*0be0*/  RET.REL.NODEC R10 `(_Z11updateMeansPfS_PiS_) ;  /* 0xfffffff40a047950 */ /* 0x001fea0003c3ffff */
.L_x_17:
[----:B------:R-:W-:-:S00]  /*0bf0*/  BRA `(.L_x_17) ;  /* 0xfffffffc00fc7947 */ /* 0x000fc0000383ffff */
[----:B------:R-:W-:-:S00]  /*0c00*/  NOP ;  /* 0x0000000000007918 */ /* 0x000fc00000000000 */
[----:B------:R-:W-:-:S00]  /*0c10*/  NOP ;  /* 0x0000000000007918 */ /* 0x000fc00000000000 */
[----:B------:R-:W-:-:S00]  /*0c20*/  NOP ;  /* 0x0000000000007918 */ /* 0x000fc00000000000 */
[----:B------:R-:W-:-:S00]  /*0c30*/  NOP ;  /* 0x0000000000007918 */ /* 0x000fc00000000000 */
[----:B------:R-:W-:-:S00]  /*0c40*/  NOP ;  /* 0x0000000000007918 */ /* 0x000fc00000000000 */
[----:B------:R-:W-:-:S00]  /*0c50*/  NOP ;  /* 0x0000000000007918 */ /* 0x000fc00000000000 */
[----:B------:R-:W-:-:S00]  /*0c60*/  NOP ;  /* 0x0000000000007918 */ /* 0x000fc00000000000 */
[----:B------:R-:W-:-:S00]  /*0c70*/  NOP ;  /* 0x0000000000007918 */ /* 0x000fc00000000000 */
.L_x_19:


//--------------------- .text._Z11kmeanKernelPfS_S_S_Pii --------------------------
	.section	.text._Z11kmeanKernelPfS_S_S_Pii,"ax",@progbits
	.align	128
        .global         _Z11kmeanKernelPfS_S_S_Pii
        .type           _Z11kmeanKernelPfS_S_S_Pii,@function
        .size           _Z11kmeanKernelPfS_S_S_Pii,(.L_x_21 - _Z11kmeanKernelPfS_S_S_Pii)
        .other          _Z11kmeanKernelPfS_S_S_Pii,@"STO_CUDA_ENTRY STV_DEFAULT"
_Z11kmeanKernelPfS_S_S_Pii:
.text._Z11kmeanKernelPfS_S_S_Pii:
[----:B------:R-:W-:Y:S01]  /*0000*/  LDC R1, c[0x0][0x37c] ;  /* 0x0000df00ff017b82 */ /* 0x000fe20000000800 */
[----:B------:R-:W0:Y:S01]  /*0010*/  S2R R6, SR_TID.X ;  /* 0x0000000000067919 */ /* 0x000e220000002100 */
[----:B------:R-:W0:Y:S01]  /*0020*/  LDCU UR4, c[0x0][0x360] ;  /* 0x00006c00ff0477ac */ /* 0x000e220008000800 */
[----:B------:R-:W-:Y:S01]  /*0030*/  HFMA2 R5, -RZ, RZ, -0.05206298828125, -0.052093505859375 ;  /* 0xaaaaaaabff057431 */ /* 0x000fe200000001ff */
[----:B------:R-:W0:Y:S02]  /*0040*/  S2R R3, SR_CTAID.X ;  /* 0x0000000000037919 */ /* 0x000e240000002500 */
[----:B0-----:R-:W-:-:S04]  /*0050*/  IMAD R6, R3, UR4, R6 ;  /* 0x0000000403067c24 */ /* 0x001fc8000f8e0206 */
[----:B------:R-:W-:-:S05]  /*0060*/  IMAD R0, R6, R5, 0x2aaaaaaa ;  /* 0x2aaaaaaa06007424 */ /* 0x000fca00078e0205 */
[----:B------:R-:W-:-:S04]  /*0070*/  ISETP.GT.U32.AND P0, PT, R0, 0x55555554, PT ;  /* 0x555555540000780c */ /* 0x000fc80003f04070 */
[----:B------:R-:W-:-:S13]  /*0080*/  ISETP.GT.OR P0, PT, R6, 0x2dc6bf, P0 ;  /* 0x002dc6bf0600780c */ /* 0x000fda0000704670 */
[----:B------:R-:W-:Y:S05]  /*0090*/  @P0 EXIT ;  /* 0x000000000000094d */ /* 0x000fea0003800000 */
[----:B------:R-:W0:Y:S01]  /*00a0*/  LDC.64 R2, c[0x0][0x380] ;  /* 0x0000e000ff027b82 */ /* 0x000e220000000a00 */
[----:B------:R-:W1:Y:S07]  /*00b0*/  LDCU.64 UR4, c[0x0][0x358] ;  /* 0x00006b00ff0477ac */ /* 0x000e6e0008000a00 */
[----:B------:R-:W2:Y:S08]  /*00c0*/  LDC.64 R18, c[0x0][0x388] ;  /* 0x0000e200ff127b82 */ /* 0x000eb00000000a00 */
[----:B------:R-:W3:Y:S01]  /*00d0*/  LDC.64 R4, c[0x0][0x388] ;  /* 0x0000e200ff047b82 */ /* 0x000ee20000000a00 */
[----:B0-----:R-:W-:-:S05]  /*00e0*/  IMAD.WIDE R2, R6, 0x4, R2 ;  /* 0x0000000406027825 */ /* 0x001fca00078e0202 */
[----:B-1----:R-:W4:Y:S04]  /*00f0*/  LDG.E R10, desc[UR4][R2.64+0x4] ;  /* 0x00000404020a7981 */ /* 0x002f28000c1e1900 */
[----:B--2---:R-:W4:Y:S04]  /*0100*/  LDG.E R26, desc[UR4][R18.64+0x10] ;  /* 0x00001004121a7981 */ /* 0x004f28000c1e1900 */
[----:B------:R-:W2:Y:S04]  /*0110*/  LDG.E R24, desc[UR4][R18.64+0xc] ;  /* 0x00000c0412187981 */ /* 0x000ea8000c1e1900 */
[----:B------:R-:W2:Y:S04]  /*0120*/  LDG.E R0, desc[UR4][R2.64] ;  /* 0x0000000402007981 */ /* 0x000ea8000c1e1900 */
[----:B------:R-:W5:Y:S04]  /*0130*/  LDG.E R14, desc[UR4][R18.64+0x14] ;  /* 0x00001404120e7981 */ /* 0x000f68000c1e1900 */
[----:B------:R-:W5:Y:S04]  /*0140*/  LDG.E R8, desc[UR4][R2.64+0x8] ;  /* 0x0000080402087981 */ /* 0x000f68000c1e1900 */
[----:B------:R-:W5:Y:S04]  /*0150*/  LDG.E R12, desc[UR4][R18.64+0x1c] ;  /* 0x00001c04120c7981 */ /* 0x000f68000c1e1900 */
[----:B------:R-:W5:Y:S04]  /*0160*/  LDG.E R16, desc[UR4][R18.64+0x18] ;  /* 0x0000180412107981 */ /* 0x000f68000c1e1900 */
[----:B------:R-:W5:Y:S04]  /*0170*/  LDG.E R27, desc[UR4][R18.64+0x4] ;  /* 0x00000404121b7981 */ /* 0x000f68000c1e1900 */
[----:B------:R-:W5:Y:S04]  /*0180*/  LDG.E R25, desc[UR4][R18.64+0x20] ;  /* 0x0000200412197981 */ /* 0x000f68000c1e1900 */
[----:B---3--:R-:W3:Y:S04]  /*0190*/  LDG.E R23, desc[UR4][R4.64] ;  /* 0x0000000404177981 */ /* 0x008ee8000c1e1900 */
[----:B------:R-:W3:Y:S04]  /*01a0*/  LDG.E R15, desc[UR4][R18.64+0x8] ;  /* 0x00000804120f7981 */ /* 0x000ee8000c1e1900 */
[----:B------:R-:W3:Y:S04]  /*01b0*/  LDG.E R17, desc[UR4][R18.64+0x28] ;  /* 0x0000280412117981 */ /* 0x000ee8000c1e1900 */
[----:B------:R-:W3:Y:S04]  /*01c0*/  LDG.E R21, desc[UR4][R18.64+0x24] ;  /* 0x0000240412157981 */ /* 0x000ee8000c1e1900 */
[----:B------:R5:W3:Y:S04]  /*01d0*/  LDG.E R29, desc[UR4][R18.64+0x2c] ;  /* 0x00002c04121d7981 */ /* 0x000ae8000c1e1900 */
[----:B------:R-:W3:Y:S04]  /*01e0*/  LDG.E R13, desc[UR4][R4.64+0x34] ;  /* 0x00003404040d7981 */ /* 0x000ee8000c1e1900 */
[----:B------:R-:W3:Y:S04]  /*01f0*/  LDG.E R22, desc[UR4][R4.64+0x30] ;  /* 0x0000300404167981 */ /* 0x000ee8000c1e1900 */
[----:B------:R-:W3:Y:S04]  /*0200*/  LDG.E R7, desc[UR4][R4.64+0x40] ;  /* 0x0000400404077981 */ /* 0x000ee8000c1e1900 */
[----:B------:R-:W3:Y:S04]  /*0210*/  LDG.E R20, desc[UR4][R4.64+0x3c] ;  /* 0x00003c0404147981 */ /* 0x000ee8000c1e1900 */
[----:B------:R-:W3:Y:S04]  /*0220*/  LDG.E R11, desc[UR4][R4.64+0x38] ;  /* 0x00003804040b7981 */ /* 0x000ee8000c1e1900 */
[----:B------:R-:W3:Y:S01]  /*0230*/  LDG.E R9, desc[UR4][R4.64+0x44] ;  /* 0x0000440404097981 */ /* 0x000ee2000c1e1900 */
[----:B----4-:R-:W-:-:S04]  /*0240*/  FADD R26, -R10, R26 ;  /* 0x0000001a0a1a7221 */ /* 0x010fc80000000100 */
[----:B------:R-:W-:Y:S01]  /*0250*/  FMUL R26, R26, R26 ;  /* 0x0000001a1a1a7220 */ /* 0x000fe20000400000 */
[----:B--2---:R-:W-:-:S04]  /*0260*/  FADD R24, -R0, R24 ;  /* 0x0000001800187221 */ /* 0x004fc80000000100 */
[----:B------:R-:W-:Y:S01]  /*0270*/  FFMA R26, R24, R24, R26 ;  /* 0x00000018181a7223 */ /* 0x000fe2000000001a */
[----:B-----5:R-:W-:Y:S02]  /*0280*/  FADD R19, -R8, R14 ;  /* 0x0000000e08137221 */ /* 0x020fe40000000100 */
[----:B------:R-:W2:Y:S02]  /*0290*/  LDG.E R14, desc[UR4][R4.64+0x48] ;  /* 0x00004804040e7981 */ /* 0x000ea4000c1e1900 */
[----:B------:R-:W-:Y:S02]  /*02a0*/  FFMA R18, R19, R19, R26 ;  /* 0x0000001313127223 */ /* 0x000fe4000000001a */
[----:B------:R-:W4:Y:S01]  /*02b0*/  LDG.E R19, desc[UR4][R4.64+0x4c] ;  /* 0x00004c0404137981 */ /* 0x000f22000c1e1900 */
[----:B------:R-:W-:Y:S01]  /*02c0*/  FADD R12, -R10, R12 ;  /* 0x0000000c0a0c7221 */ /* 0x000fe20000000100 */
[----:B------:R-:W-:-:S03]  /*02d0*/  FADD R16, -R0, R16 ;  /* 0x0000001000107221 */ /* 0x000fc60000000100 */
[----:B------:R-:W-:Y:S01]  /*02e0*/  FMUL R12, R12, R12 ;  /* 0x0000000c0c0c7220 */ /* 0x000fe20000400000 */
[----:B------:R-:W-:-:S03]  /*02f0*/  FADD R27, -R10, R27 ;  /* 0x0000001b0a1b7221 */ /* 0x000fc60000000100 */
[----:B------:R-:W-:Y:S01]  /*0300*/  FFMA R24, R16, R16, R12 ;  /* 0x0000001010187223 */ /* 0x000fe2000000000c */
[----:B------:R-:W-:Y:S01]  /*0310*/  FADD R25, -R8, R25 ;  /* 0x0000001908197221 */ /* 0x000fe20000000100 */
[----:B------:R-:W-:Y:S01]  /*0320*/  FMUL R12, R27, R27 ;  /* 0x0000001b1b0c7220 */ /* 0x000fe20000400000 */
[----:B------:R-:W5:Y:S01]  /*0330*/  LDG.E R16, desc[UR4][R4.64+0x54] ;  /* 0x0000540404107981 */ /* 0x000f62000c1e1900 */
[----:B---3--:R-:W-:Y:S01]  /*0340*/  FADD R23, -R0, R23 ;  /* 0x0000001700177221 */ /* 0x008fe20000000100 */
[----:B------:R-:W-:Y:S02]  /*0350*/  FFMA R24, R25, R25, R24 ;  /* 0x0000001919187223 */ /* 0x000fe40000000018 */
[----:B------:R-:W3:Y:S01]  /*0360*/  LDG.E R27, desc[UR4][R4.64+0x64] ;  /* 0x00006404041b7981 */ /* 0x000ee2000c1e1900 */
[----:B------:R-:W-:Y:S01]  /*0370*/  FFMA R23, R23, R23, R12 ;  /* 0x0000001717177223 */ /* 0x000fe2000000000c */
[----:B------:R-:W-:Y:S02]  /*0380*/  FADD R26, -R8, R15 ;  /* 0x0000000f081a7221 */ /* 0x000fe40000000100 */
[----:B------:R-:W5:Y:S04]  /*0390*/  LDG.E R25, desc[UR4][R4.64+0x58] ;  /* 0x0000580404197981 */ /* 0x000f68000c1e1900 */
[----:B------:R-:W3:Y:S01]  /*03a0*/  LDG.E R12, desc[UR4][R4.64+0x50] ;  /* 0x00005004040c7981 */ /* 0x000ee2000c1e1900 */
[----:B------:R-:W-:Y:S01]  /*03b0*/  FFMA R23, R26, R26, R23 ;  /* 0x0000001a1a177223 */ /* 0x000fe20000000017 */
[----:B------:R-:W-:-:S04]  /*03c0*/  FADD R17, -R10, R17 ;  /* 0x000000110a117221 */ /* 0x000fc80000000100 */
[----:B------:R-:W-:Y:S01]  /*03d0*/  FMNMX R15, R23, +INF , PT ;  /* 0x7f800000170f7809 */ /* 0x000fe20003800000 */
[----:B------:R-:W-:Y:S01]  /*03e0*/  FADD R21, -R0, R21 ;  /* 0x0000001500157221 */ /* 0x000fe20000000100 */
[----:B------:R-:W-:Y:S01]  /*03f0*/  FMUL R26, R17, R17 ;  /* 0x00000011111a7220 */ /* 0x000fe20000400000 */
[----:B------:R-:W3:Y:S01]  /*0400*/  LDG.E R23, desc[UR4][R4.64+0x5c] ;  /* 0x00005c0404177981 */ /* 0x000ee2000c1e1900 */
[----:B------:R-:W-:Y:S01]  /*0410*/  FSETP.GEU.AND P3, PT, R18, R15, PT ;  /* 0x0000000f1200720b */ /* 0x000fe20003f6e000 */
[----:B------:R-:W-:Y:S01]  /*0420*/  FADD R17, -R8, R29 ;  /* 0x0000001d08117221 */ /* 0x000fe20000000100 */
[----:B------:R-:W-:Y:S01]  /*0430*/  FFMA R26, R21, R21, R26 ;  /* 0x00000015151a7223 */ /* 0x000fe2000000001a */
[----:B------:R-:W3:Y:S01]  /*0440*/  LDG.E R29, desc[UR4][R4.64+0x60] ;  /* 0x00006004041d7981 */ /* 0x000ee2000c1e1900 */
[----:B------:R-:W-:-:S03]  /*0450*/  FSEL R15, R18, R15, !P3 ;  /* 0x0000000f120f7208 */ /* 0x000fc60005800000 */
[----:B------:R-:W3:Y:S01]  /*0460*/  LDG.E R21, desc[UR4][R4.64+0x6c] ;  /* 0x00006c0404157981 */ /* 0x000ee2000c1e1900 */
[C---:B------:R-:W-:Y:S01]  /*0470*/  FSETP.GEU.AND P0, PT, R24.reuse, R15, PT ;  /* 0x0000000f1800720b */ /* 0x040fe20003f0e000 */
[----:B------:R-:W-:Y:S02]  /*0480*/  FFMA R26, R17, R17, R26 ;  /* 0x00000011111a7223 */ /* 0x000fe4000000001a */
[----:B------:R-:W3:Y:S01]  /*0490*/  LDG.E R17, desc[UR4][R4.64+0x68] ;  /* 0x0000680404117981 */ /* 0x000ee2000c1e1900 */
[----:B------:R-:W-:-:S04]  /*04a0*/  FSEL R15, R24, R15, !P0 ;  /* 0x0000000f180f7208 */ /* 0x000fc80004000000 */
[----:B------:R-:W-:-:S04]  /*04b0*/  FSETP.GEU.AND P1, PT, R26, R15, PT ;  /* 0x0000000f1a00720b */ /* 0x000fc80003f2e000 */
[----:B------:R-:W-:Y:S02]  /*04c0*/  FSEL R18, R26, R15, !P1 ;  /* 0x0000000f1a127208 */ /* 0x000fe40004800000 */
[----:B------:R-:W3:Y:S01]  /*04d0*/  LDG.E R15, desc[UR4][R4.64+0x70] ;  /* 0x00007004040f7981 */ /* 0x000ee2000c1e1900 */
[----:B------:R-:W-:Y:S01]  /*04e0*/  FADD R13, -R10, R13 ;  /* 0x0000000d0a0d7221 */ /* 0x000fe20000000100 */
[----:B------:R-:W-:-:S03]  /*04f0*/  FADD R22, -R0, R22 ;  /* 0x0000001600167221 */ /* 0x000fc60000000100 */
[----:B------:R-:W-:Y:S01]  /*0500*/  FMUL R13, R13, R13 ;  /* 0x0000000d0d0d7220 */ /* 0x000fe20000400000 */
[----:B------:R-:W-:-:S03]  /*0510*/  FADD R7, -R10, R7 ;  /* 0x000000070a077221 */ /* 0x000fc60000000100 */
[----:B------:R-:W-:Y:S02]  /*0520*/  FFMA R22, R22, R22, R13 ;  /* 0x0000001616167223 */ /* 0x000fe4000000000d */
[----:B------:R-:W3:Y:S01]  /*0530*/  LDG.E R13, desc[UR4][R4.64+0x74] ;  /* 0x00007404040d7981 */ /* 0x000ee2000c1e1900 */
[----:B------:R-:W-:Y:S01]  /*0540*/  FMUL R7, R7, R7 ;  /* 0x0000000707077220 */ /* 0x000fe20000400000 */
[----:B------:R-:W-:Y:S01]  /*0550*/  FADD R20, -R0, R20 ;  /* 0x0000001400147221 */ /* 0x000fe20000000100 */
[----:B------:R-:W-:-:S03]  /*0560*/  FADD R11, -R8, R11 ;  /* 0x0000000b080b7221 */ /* 0x000fc60000000100 */
[----:B------:R-:W-:Y:S02]  /*0570*/  FFMA R20, R20, R20, R7 ;  /* 0x0000001414147223 */ /* 0x000fe40000000007 */
[----:B------:R-:W3:Y:S01]  /*0580*/  LDG.E R7, desc[UR4][R4.64+0x7c] ;  /* 0x00007c0404077981 */ /* 0x000ee2000c1e1900 */
[----:B------:R-:W-:-:S03]  /*0590*/  FFMA R22, R11, R11, R22 ;  /* 0x0000000b0b167223 */ /* 0x000fc60000000016 */
[----:B------:R-:W3:Y:S01]  /*05a0*/  LDG.E R11, desc[UR4][R4.64+0x78] ;  /* 0x00007804040b7981 */ /* 0x000ee2000c1e1900 */
[----:B------:R-:W-:-:S04]  /*05b0*/  FADD R9, -R8, R9 ;  /* 0x0000000908097221 */ /* 0x000fc80000000100 */
[----:B------:R-:W-:Y:S02]  /*05c0*/  FFMA R20, R9, R9, R20 ;  /* 0x0000000909147223 */ /* 0x000fe40000000014 */
[----:B------:R-:W3:Y:S01]  /*05d0*/  LDG.E R9, desc[UR4][R4.64+0x80] ;  /* 0x0000800404097981 */ /* 0x000ee2000c1e1900 */
[----:B------:R-:W-:-:S04]  /*05e0*/  FSETP.GEU.AND P6, PT, R22, R18, PT ;  /* 0x000000121600720b */ /* 0x000fc80003fce000 */
[----:B------:R-:W-:-:S04]  /*05f0*/  FSEL R18, R22, R18, !P6 ;  /* 0x0000001216127208 */ /* 0x000fc80007000000 */
[----:B------:R-:W-:-:S04]  /*0600*/  FSETP.GEU.AND P5, PT, R20, R18, PT ;  /* 0x000000121400720b */ /* 0x000fc80003fae000 */
[----:B------:R-:W-:Y:S01]  /*0610*/  FSEL R18, R20, R18, !P5 ;  /* 0x0000001214127208 */ /* 0x000fe20006800000 */
[----:B----4-:R-:W-:Y:S01]  /*0620*/  FADD R19, -R10, R19 ;  /* 0x000000130a137221 */ /* 0x010fe20000000100 */
[----:B--2---:R-:W-:-:S03]  /*0630*/  FADD R14, -R0, R14 ;  /* 0x0000000e000e7221 */ /* 0x004fc60000000100 */
[----:B------:R-:W-:-:S04]  /*0640*/  FMUL R19, R19, R19 ;  /* 0x0000001313137220 */ /* 0x000fc80000400000 */
[----:B------:R-:W-:Y:S02]  /*0650*/  FFMA R20, R14, R14, R19 ;  /* 0x0000000e0e147223 */ /* 0x000fe40000000013 */
[----:B------:R-:W2:Y:S04]  /*0660*/  LDG.E R19, desc[UR4][R4.64+0x88] ;  /* 0x0000880404137981 */ /* 0x000ea8000c1e1900 */
[----:B------:R-:W4:Y:S01]  /*0670*/  LDG.E R14, desc[UR4][R4.64+0x84] ;  /* 0x00008404040e7981 */ /* 0x000f22000c1e1900 */
[----:B-----5:R-:W-:Y:S01]  /*0680*/  FADD R22, -R10, R25 ;  /* 0x000000190a167221 */ /* 0x020fe20000000100 */
[----:B---3--:R-:W-:Y:S01]  /*0690*/  FADD R25, -R8, R12 ;  /* 0x0000000c08197221 */ /* 0x008fe20000000100 */
[----:B------:R-:W-:Y:S02]  /*06a0*/  FADD R12, -R0, R16 ;  /* 0x00000010000c7221 */ /* 0x000fe40000000100 */
[----:B------:R-:W3:Y:S01]  /*06b0*/  LDG.E R16, desc[UR4][R4.64+0x8c] ;  /* 0x00008c0404107981 */ /* 0x000ee2000c1e1900 */
[----:B------:R-:W-:Y:S01]  /*06c0*/  FMUL R22, R22, R22 ;  /* 0x0000001616167220 */ /* 0x000fe20000400000 */
[----:B------:R-:W-:-:S02]  /*06d0*/  FFMA R20, R25, R25, R20 ;  /* 0x0000001919147223 */ /* 0x000fc40000000014 */
[----:B------:R-:W5:Y:S01]  /*06e0*/  LDG.E R25, desc[UR4][R4.64+0x94] ;  /* 0x0000940404197981 */ /* 0x000f62000c1e1900 */
[----:B------:R-:W-:-:S03]  /*06f0*/  FFMA R22, R12, R12, R22 ;  /* 0x0000000c0c167223 */ /* 0x000fc60000000016 */
[----:B------:R-:W5:Y:S01]  /*0700*/  LDG.E R12, desc[UR4][R4.64+0x90] ;  /* 0x00009004040c7981 */ /* 0x000f62000c1e1900 */
[----:B------:R-:W-:Y:S01]  /*0710*/  FADD R23, -R8, R23 ;  /* 0x0000001708177221 */ /* 0x000fe20000000100 */
[----:B------:R-:W-:Y:S01]  /*0720*/  FADD R27, -R10, R27 ;  /* 0x0000001b0a1b7221 */ /* 0x000fe20000000100 */
[CC--:B------:R-:W-:Y:S02]  /*0730*/  FSETP.GEU.AND P2, PT, R20.reuse, R18.reuse, PT ;  /* 0x000000121400720b */ /* 0x0c0fe40003f4e000 */
[----:B------:R-:W-:Y:S01]  /*0740*/  FFMA R22, R23, R23, R22 ;  /* 0x0000001717167223 */ /* 0x000fe20000000016 */
[----:B------:R-:W-:Y:S01]  /*0750*/  FMUL R24, R27, R27 ;  /* 0x0000001b1b187220 */ /* 0x000fe20000400000 */
[----:B------:R-:W5:Y:S01]  /*0760*/  LDG.E R23, desc[UR4][R4.64+0x98] ;  /* 0x0000980404177981 */ /* 0x000f62000c1e1900 */
[----:B------:R-:W-:Y:S01]  /*0770*/  FSEL R27, R20, R18, !P2 ;  /* 0x00000012141b7208 */ /* 0x000fe20005000000 */
[----:B------:R-:W-:Y:S01]  /*0780*/  FADD R29, -R0, R29 ;  /* 0x0000001d001d7221 */ /* 0x000fe20000000100 */
[----:B------:R-:W-:-:S02]  /*0790*/  FADD R17, -R8, R17 ;  /* 0x0000001108117221 */ /* 0x000fc40000000100 */
[C---:B------:R-:W-:Y:S01]  /*07a0*/  FSETP.GEU.AND P4, PT, R22.reuse, R27, PT ;  /* 0x0000001b1600720b */ /* 0x040fe20003f8e000 */
[----:B------:R-:W-:Y:S02]  /*07b0*/  FFMA R24, R29, R29, R24 ;  /* 0x0000001d1d187223 */ /* 0x000fe40000000018 */
[----:B------:R-:W5:Y:S01]  /*07c0*/  LDG.E R29, desc[UR4][R4.64+0xa0] ;  /* 0x0000a004041d7981 */ /* 0x000f62000c1e1900 */
[----:B------:R-:W-:Y:S01]  /*07d0*/  FSEL R22, R22, R27, !P4 ;  /* 0x0000001b16167208 */ /* 0x000fe20006000000 */
[----:B------:R-:W-:Y:S02]  /*07e0*/  FFMA R27, R17, R17, R24 ;  /* 0x00000011111b7223 */ /* 0x000fe40000000018 */
[----:B------:R-:W5:Y:S01]  /*07f0*/  LDG.E R17, desc[UR4][R4.64+0x9c] ;  /* 0x00009c0404117981 */ /* 0x000f62000c1e1900 */
[----:B------:R-:W-:Y:S01]  /*0800*/  FADD R15, -R10, R15 ;  /* 0x0000000f0a0f7221 */ /* 0x000fe20000000100 */
[----:B------:R-:W-:-:S03]  /*0810*/  FADD R21, -R0, R21 ;  /* 0x0000001500157221 */ /* 0x000fc60000000100 */
[----:B------:R-:W-:Y:S01]  /*0820*/  FMUL R20, R15, R15 ;  /* 0x0000000f0f147220 */ /* 0x000fe20000400000 */
[----:B------:R-:W-:Y:S01]  /*0830*/  SEL R18, RZ, 0x1, P3 ;  /* 0x00000001ff127807 */ /* 0x000fe20001800000 */
[----:B------:R-:W5:Y:S01]  /*0840*/  LDG.E R15, desc[UR4][R4.64+0xa8] ;  /* 0x0000a804040f7981 */ /* 0x000f62000c1e1900 */
[-C--:B------:R-:W-:Y:S01]  /*0850*/  FSETP.GEU.AND P3, PT, R27, R22.reuse, PT ;  /* 0x000000161b00720b */ /* 0x080fe20003f6e000 */
[----:B------:R-:W-:Y:S02]  /*0860*/  FFMA R20, R21, R21, R20 ;  /* 0x0000001515147223 */ /* 0x000fe40000000014 */
[----:B------:R-:W5:Y:S01]  /*0870*/  LDG.E R21, desc[UR4][R4.64+0xa4] ;  /* 0x0000a40404157981 */ /* 0x000f62000c1e1900 */
[----:B------:R-:W-:-:S03]  /*0880*/  FSEL R22, R27, R22, !P3 ;  /* 0x000000161b167208 */ /* 0x000fc60005800000 */
[----:B------:R-:W5:Y:S01]  /*0890*/  LDG.E R27, desc[UR4][R4.64+0xac] ;  /* 0x0000ac04041b7981 */ /* 0x000f62000c1e1900 */
[----:B------:R-:W-:-:S04]  /*08a0*/  FADD R13, -R8, R13 ;  /* 0x0000000d080d7221 */ /* 0x000fc80000000100 */
[----:B------:R-:W-:Y:S02]  /*08b0*/  FFMA R20, R13, R13, R20 ;  /* 0x0000000d0d147223 */ /* 0x000fe40000000014 */
[----:B------:R-:W5:Y:S01]  /*08c0*/  LDG.E R13, desc[UR4][R4.64+0xb0] ;  /* 0x0000b004040d7981 */ /* 0x000f62000c1e1900 */
[----:B------:R-:W-:Y:S01]  /*08d0*/  FADD R7, -R10, R7 ;  /* 0x000000070a077221 */ /* 0x000fe20000000100 */
[----:B------:R-:W-:Y:S01]  /*08e0*/  SEL R18, R18, 0x2, P0 ;  /* 0x0000000212127807 */ /* 0x000fe20000000000 */
[----:B------:R-:W-:Y:S01]  /*08f0*/  FADD R11, -R0, R11 ;  /* 0x0000000b000b7221 */ /* 0x000fe20000000100 */
[CC--:B------:R-:W-:Y:S01]  /*0900*/  FSETP.GEU.AND P0, PT, R20.reuse, R22.reuse, PT ;  /* 0x000000161400720b */ /* 0x0c0fe20003f0e000 */
[----:B------:R-:W-:Y:S02]  /*0910*/  FMUL R24, R7, R7 ;  /* 0x0000000707187220 */ /* 0x000fe40000400000 */
[----:B------:R-:W5:Y:S01]  /*0920*/  LDG.E R7, desc[UR4][R4.64+0xb8] ;  /* 0x0000b80404077981 */ /* 0x000f62000c1e1900 */
[----:B------:R-:W-:Y:S01]  /*0930*/  FSEL R20, R20, R22, !P0 ;  /* 0x0000001614147208 */ /* 0x000fe20004000000 */
[----:B------:R-:W-:-:S02]  /*0940*/  FFMA R22, R11, R11, R24 ;  /* 0x0000000b0b167223 */ /* 0x000fc40000000018 */
[----:B------:R-:W5:Y:S01]  /*0950*/  LDG.E R11, desc[UR4][R4.64+0xb4] ;  /* 0x0000b404040b7981 */ /* 0x000f62000c1e1900 */
[----:B------:R-:W-:-:S04]  /*0960*/  FADD R9, -R8, R9 ;  /* 0x0000000908097221 */ /* 0x000fc80000000100 */
[----:B------:R-:W-:Y:S02]  /*0970*/  FFMA R22, R9, R9, R22 ;  /* 0x0000000909167223 */ /* 0x000fe40000000016 */
[----:B------:R-:W5:Y:S01]  /*0980*/  LDG.E R9, desc[UR4][R4.64+0xbc] ;  /* 0x0000bc0404097981 */ /* 0x000f62000c1e1900 */
[----:B------:R-:W-:Y:S02]  /*0990*/  SEL R18, R18, 0x3, P1 ;  /* 0x0000000312127807 */ /* 0x000fe40000800000 */
[----:B------:R-:W-:-:S04]  /*09a0*/  FSETP.GEU.AND P1, PT, R22, R20, PT ;  /* 0x000000141600720b */ /* 0x000fc80003f2e000 */
[----:B------:R-:W-:Y:S02]  /*09b0*/  FSEL R20, R22, R20, !P1 ;  /* 0x0000001416147208 */ /* 0x000fe40004800000 */
[----:B------:R-:W-:Y:S01]  /*09c0*/  SEL R18, R18, 0x4, P6 ;  /* 0x0000000412127807 */ /* 0x000fe20003000000 */
[----:B--2---:R-:W-:-:S04]  /*09d0*/  FADD R19, -R10, R19 ;  /* 0x000000130a137221 */ /* 0x004fc80000000100 */
[----:B------:R-:W-:Y:S01]  /*09e0*/  FMUL R19, R19, R19 ;  /* 0x0000001313137220 */ /* 0x000fe20000400000 */
[----:B----4-:R-:W-:-:S04]  /*09f0*/  FADD R14, -R0, R14 ;  /* 0x0000000e000e7221 */ /* 0x010fc80000000100 */
[----:B------:R-:W-:Y:S02]  /*0a00*/  FFMA R22, R14, R14, R19 ;  /* 0x0000000e0e167223 */ /* 0x000fe40000000013 */
[----:B------:R-:W2:Y:S04]  /*0a10*/  LDG.E R19, desc[UR4][R4.64+0xc4] ;  /* 0x0000c40404137981 */ /* 0x000ea8000c1e1900 */
[----:B------:R-:W4:Y:S01]  /*0a20*/  LDG.E R14, desc[UR4][R4.64+0xc0] ;  /* 0x0000c004040e7981 */ /* 0x000f22000c1e1900 */
[----:B---3--:R-:W-:-:S04]  /*0a30*/  FADD R16, -R8, R16 ;  /* 0x0000001008107221 */ /* 0x008fc80000000100 */
[----:B------:R-:W-:Y:S01]  /*0a40*/  FFMA R22, R16, R16, R22 ;  /* 0x0000001010167223 */ /* 0x000fe20000000016 */
[----:B-----5:R-:W-:Y:S01]  /*0a50*/  FADD R25, -R10, R25 ;  /* 0x000000190a197221 */ /* 0x020fe20000000100 */
[----:B------:R-:W3:Y:S01]  /*0a60*/  LDG.E R16, desc[UR4][R4.64+0xc8] ;  /* 0x0000c80404107981 */ /* 0x000ee2000c1e1900 */
[----:B------:R-:W-:Y:S02]  /*0a70*/  FADD R12, -R0, R12 ;  /* 0x0000000c000c7221 */ /* 0x000fe40000000100 */
[----:B------:R-:W-:Y:S01]  /*0a80*/  FSETP.GEU.AND P6, PT, R22, R20, PT ;  /* 0x000000141600720b */ /* 0x000fe20003fce000 */
[----:B------:R-:W-:-:S03]  /*0a90*/  FMUL R25, R25, R25 ;  /* 0x0000001919197220 */ /* 0x000fc60000400000 */
[----:B------:R-:W-:Y:S01]  /*0aa0*/  FSEL R20, R22, R20, !P6 ;  /* 0x0000001416147208 */ /* 0x000fe20007000000 */
[----:B------:R-:W-:Y:S02]  /*0ab0*/  FFMA R22, R12, R12, R25 ;  /* 0x0000000c0c167223 */ /* 0x000fe40000000019 */
[----:B------:R-:W5:Y:S04]  /*0ac0*/  LDG.E R12, desc[UR4][R4.64+0xcc] ;  /* 0x0000cc04040c7981 */ /* 0x000f68000c1e1900 */
[----:B------:R-:W5:Y:S01]  /*0ad0*/  LDG.E R25, desc[UR4][R4.64+0xd0] ;  /* 0x0000d00404197981 */ /* 0x000f62000c1e1900 */
[----:B------:R-:W-:-:S04]  /*0ae0*/  FADD R23, -R8, R23 ;  /* 0x0000001708177221 */ /* 0x000fc80000000100 */
[----:B------:R-:W-:Y:S02]  /*0af0*/  FFMA R22, R23, R23, R22 ;  /* 0x0000001717167223 */ /* 0x000fe40000000016 */
[----:B------:R-:W5:Y:S01]  /*0b00*/  LDG.E R23, desc[UR4][R4.64+0xd4] ;  /* 0x0000d40404177981 */ /* 0x000f62000c1e1900 */
[----:B------:R-:W-:Y:S01]  /*0b10*/  FADD R29, -R10, R29 ;  /* 0x0000001d0a1d7221 */ /* 0x000fe20000000100 */
[----:B------:R-:W-:Y:S01]  /*0b20*/  FADD R24, -R0, R17 ;  /* 0x0000001100187221 */ /* 0x000fe20000000100 */
[----:B------:R-:W-:Y:S02]  /*0b30*/  SEL R17, R18, 0x5, P5 ;  /* 0x0000000512117807 */ /* 0x000fe40002800000 */
[----:B------:R-:W-:Y:S01]  /*0b40*/  FSETP.GEU.AND P5, PT, R22, R20, PT ;  /* 0x000000141600720b */ /* 0x000fe20003fae000 */
[----:B------:R-:W-:-:S03]  /*0b50*/  FMUL R29, R29, R29 ;  /* 0x0000001d1d1d7220 */ /* 0x000fc60000400000 */
[----:B------:R-:W-:Y:S01]  /*0b60*/  FSEL R18, R22, R20, !P5 ;  /* 0x0000001416127208 */ /* 0x000fe20006800000 */
[----:B------:R-:W-:Y:S01]  /*0b70*/  FFMA R20, R24, R24, R29 ;  /* 0x0000001818147223 */ /* 0x000fe2000000001d */
[----:B------:R-:W-:Y:S02]  /*0b80*/  FADD R29, -R8, R21 ;  /* 0x00000015081d7221 */ /* 0x000fe40000000100 */
[----:B------:R-:W5:Y:S01]  /*0b90*/  LDG.E R21, desc[UR4][R4.64+0xdc] ;  /* 0x0000dc0404157981 */ /* 0x000f62000c1e1900 */
[----:B------:R-:W-:-:S03]  /*0ba0*/  FADD R22, -R10, R27 ;  /* 0x0000001b0a167221 */ /* 0x000fc60000000100 */
[----:B------:R-:W5:Y:S01]  /*0bb0*/  LDG.E R27, desc[UR4][R4.64+0xd8] ;  /* 0x0000d804041b7981 */ /* 0x000f62000c1e1900 */
[----:B------:R-:W-:-:S03]  /*0bc0*/  FFMA R20, R29, R29, R20 ;  /* 0x0000001d1d147223 */ /* 0x000fc60000000014 */
[----:B------:R-:W5:Y:S01]  /*0bd0*/  LDG.E R29, desc[UR4][R4.64+0xe0] ;  /* 0x0000e004041d7981 */ /* 0x000f62000c1e1900 */
[----:B------:R-:W-:Y:S01]  /*0be0*/  FADD R15, -R0, R15 ;  /* 0x0000000f000f7221 */ /* 0x000fe20000000100 */
[----:B------:R-:W-:Y:S01]  /*0bf0*/  FMUL R22, R22, R22 ;  /* 0x0000001616167220 */ /* 0x000fe20000400000 */
[----:B------:R-:W-:-:S03]  /*0c00*/  FADD R13, -R8, R13 ;  /* 0x0000000d080d7221 */ /* 0x000fc60000000100 */
[----:B------:R-:W-:Y:S02]  /*0c10*/  FFMA R22, R15, R15, R22 ;  /* 0x0000000f0f167223 */ /* 0x000fe40000000016 */
[----:B------:R-:W5:Y:S02]  /*0c20*/  LDG.E R15, desc[UR4][R4.64+0xe8] ;  /* 0x0000e804040f7981 */ /* 0x000f64000c1e1900 */
[----:B------:R-:W-:Y:S01]  /*0c30*/  FFMA R13, R13, R13, R22 ;  /* 0x0000000d0d0d7223 */ /* 0x000fe20000000016 */
[----:B------:R-:W-:Y:S02]  /*0c40*/  SEL R22, R17, 0x6, P2 ;  /* 0x0000000611167807 */ /* 0x000fe40001000000 */
[-C--:B------:R-:W-:Y:S01]  /*0c50*/  FSETP.GEU.AND P2, PT, R20, R18.reuse, PT ;  /* 0x000000121400720b */ /* 0x080fe20003f4e000 */
[----:B------:R-:W-:Y:S01]  /*0c60*/  FADD R7, -R10, R7 ;  /* 0x000000070a077221 */ /* 0x000fe20000000100 */
[----:B------:R-:W5:Y:S02]  /*0c70*/  LDG.E R17, desc[UR4][R4.64+0xe4] ;  /* 0x0000e40404117981 */ /* 0x000f64000c1e1900 */
[----:B------:R-:W-:Y:S01]  /*0c80*/  FSEL R20, R20, R18, !P2 ;  /* 0x0000001214147208 */ /* 0x000fe20005000000 */
[----:B------:R-:W-:Y:S01]  /*0c90*/  FADD R11, -R0, R11 ;  /* 0x0000000b000b7221 */ /* 0x000fe20000000100 */
[----:B------:R-:W-:Y:S01]  /*0ca0*/  SEL R18, R22, 0x7, P4 ;  /* 0x0000000716127807 */ /* 0x000fe20002000000 */
[----:B------:R-:W-:Y:S01]  /*0cb0*/  FMUL R22, R7, R7 ;  /* 0x0000000707167220 */ /* 0x000fe20000400000 */
[-C--:B------:R-:W-:Y:S01]  /*0cc0*/  FSETP.GEU.AND P4, PT, R13, R20.reuse, PT ;  /* 0x000000140d00720b */ /* 0x080fe20003f8e000 */
[----:B------:R-:W5:Y:S02]  /*0cd0*/  LDG.E R7, desc[UR4][R4.64+0xec] ;  /* 0x0000ec0404077981 */ /* 0x000f64000c1e1900 */
[----:B------:R-:W-:Y:S01]  /*0ce0*/  FFMA R22, R11, R11, R22 ;  /* 0x0000000b0b167223 */ /* 0x000fe20000000016 */
[----:B------:R-:W-:Y:S01]  /*0cf0*/  FSEL R20, R13, R20, !P4 ;  /* 0x000000140d147208 */ /* 0x000fe20006000000 */
[----:B------:R-:W5:Y:S04]  /*0d00*/  LDG.E R11, desc[UR4][R4.64+0xf4] ;  /* 0x0000f404040b7981 */ /* 0x000f68000c1e1900 */
[----:B------:R-:W5:Y:S01]  /*0d10*/  LDG.E R13, desc[UR4][R4.64+0xf0] ;  /* 0x0000f004040d7981 */ /* 0x000f62000c1e1900 */
[----:B------:R-:W-:-:S04]  /*0d20*/  FADD R9, -R8, R9 ;  /* 0x0000000908097221 */ /* 0x000fc80000000100 */
[----:B------:R-:W-:Y:S02]  /*0d30*/  FFMA R22, R9, R9, R22 ;  /* 0x0000000909167223 */ /* 0x000fe40000000016 */
[----:B------:R-:W5:Y:S01]  /*0d40*/  LDG.E R9, desc[UR4][R4.64+0xf8] ;  /* 0x0000f80404097981 */ /* 0x000f62000c1e1900 */
[----:B------:R-:W-:Y:S02]  /*0d50*/  SEL R18, R18, 0x8, P3 ;  /* 0x0000000812127807 */ /* 0x000fe40001800000 */
[----:B------:R-:W-:-:S04]  /*0d60*/  FSETP.GEU.AND P3, PT, R22, R20, PT ;  /* 0x000000141600720b */ /* 0x000fc80003f6e000 */
[----:B------:R-:W-:Y:S02]  /*0d70*/  FSEL R20, R22, R20, !P3 ;  /* 0x0000001416147208 */ /* 0x000fe40005800000 */
[----:B------:R-:W-:-:S04]  /*0d80*/  SEL R18, R18, 0x9, P0 ;  /* 0x0000000912127807 */ /* 0x000fc80000000000 */
[----:B------:R-:W-:-:S04]  /*0d90*/  SEL R18, R18, 0xa, P1 ;  /* 0x0000000a12127807 */ /* 0x000fc80000800000 */
[----:B------:R-:W-:-:S04]  /*0da0*/  SEL R18, R18, 0xb, P6 ;  /* 0x0000000b12127807 */ /* 0x000fc80003000000 */
[----:B------:R-:W-:Y:S01]  /*0db0*/  SEL R18, R18, 0xc, P5 ;  /* 0x0000000c12127807 */ /* 0x000fe20002800000 */
[----:B--2---:R-:W-:Y:S01]  /*0dc0*/  FADD R19, -R10, R19 ;  /* 0x000000130a137221 */ /* 0x004fe20000000100 */
[----:B----4-:R-:W-:-:S03]  /*0dd0*/  FADD R14, -R0, R14 ;  /* 0x0000000e000e7221 */ /* 0x010fc60000000100 */
[----:B------:R-:W-:-:S04]  /*0de0*/  FMUL R19, R19, R19 ;  /* 0x0000001313137220 */ /* 0x000fc80000400000 */
[----:B------:R-:W-:Y:S01]  /*0df0*/  FFMA R19, R14, R14, R19 ;  /* 0x0000000e0e137223 */ /* 0x000fe20000000013 */
[----:B---3--:R-:W-:-:S04]  /*0e00*/  FADD R16, -R8, R16 ;  /* 0x0000001008107221 */ /* 0x008fc80000000100 */
[----:B------:R-:W-:Y:S02]  /*0e10*/  FFMA R16, R16, R16, R19 ;  /* 0x0000001010107223 */ /* 0x000fe40000000013 */
[----:B------:R-:W2:Y:S01]  /*0e20*/  LDG.E R19, desc[UR4][R4.64+0x100] ;  /* 0x0001000404137981 */ /* 0x000ea2000c1e1900 */
[----:B-----5:R-:W-:-:S03]  /*0e30*/  FADD R14, -R0, R12 ;  /* 0x0000000c000e7221 */ /* 0x020fc60000000100 */
[----:B------:R-:W3:Y:S01]  /*0e40*/  LDG.E R12, desc[UR4][R4.64+0xfc] ;  /* 0x0000fc04040c7981 */ /* 0x000ee2000c1e1900 */
[----:B------:R-:W-:Y:S01]  /*0e50*/  FADD R25, -R10, R25 ;  /* 0x000000190a197221 */ /* 0x000fe20000000100 */
[----:B------:R-:W-:-:S03]  /*0e60*/  FSETP.GEU.AND P0, PT, R16, R20, PT ;  /* 0x000000141000720b */ /* 0x000fc60003f0e000 */
[----:B------:R-:W-:Y:S01]  /*0e70*/  FMUL R25, R25, R25 ;  /* 0x0000001919197220 */ /* 0x000fe20000400000 */
[----:B------:R-:W-:Y:S02]  /*0e80*/  FSEL R20, R16, R20, !P0 ;  /* 0x0000001410147208 */ /* 0x000fe40004000000 */
[----:B------:R-:W4:Y:S01]  /*0e90*/  LDG.E R16, desc[UR4][R4.64+0x10c] ;  /* 0x00010c0404107981 */ /* 0x000f22000c1e1900 */
[----:B------:R-:W-:Y:S01]  /*0ea0*/  FFMA R22, R14, R14, R25 ;  /* 0x0000000e0e167223 */ /* 0x000fe20000000019 */
[----:B------:R-:W-:Y:S02]  /*0eb0*/  FADD R23, -R8, R23 ;  /* 0x0000001708177221 */ /* 0x000fe40000000100 */
[----:B------:R-:W5:Y:S04]  /*0ec0*/  LDG.E R14, desc[UR4][R4.64+0x104] ;  /* 0x00010404040e7981 */ /* 0x000f68000c1e1900 */
[----:B------:R-:W5:Y:S01]  /*0ed0*/  LDG.E R25, desc[UR4][R4.64+0x108] ;  /* 0x0001080404197981 */ /* 0x000f62000c1e1900 */
[----:B------:R-:W-:-:S03]  /*0ee0*/  FFMA R22, R23, R23, R22 ;  /* 0x0000001717167223 */ /* 0x000fc60000000016 */
[----:B------:R-:W5:Y:S01]  /*0ef0*/  LDG.E R23, desc[UR4][R4.64+0x110] ;  /* 0x0001100404177981 */ /* 0x000f62000c1e1900 */
[----:B------:R-:W-:Y:S01]  /*0f00*/  FADD R21, -R10, R21 ;  /* 0x000000150a157221 */ /* 0x000fe20000000100 */
[-C--:B------:R-:W-:Y:S01]  /*0f10*/  FSETP.GEU.AND P1, PT, R22, R20.reuse, PT ;  /* 0x000000141600720b */ /* 0x080fe20003f2e000 */
[----:B------:R-:W-:Y:S02]  /*0f20*/  FADD R27, -R0, R27 ;  /* 0x0000001b001b7221 */ /* 0x000fe40000000100 */
[----:B------:R-:W-:Y:S01]  /*0f30*/  FMUL R24, R21, R21 ;  /* 0x0000001515187220 */ /* 0x000fe20000400000 */
[----:B------:R-:W-:Y:S01]  /*0f40*/  FSEL R20, R22, R20, !P1 ;  /* 0x0000001416147208 */ /* 0x000fe20004800000 */
[----:B------:R-:W5:Y:S01]  /*0f50*/  LDG.E R21, desc[UR4][R4.64+0x118] ;  /* 0x0001180404157981 */ /* 0x000f62000c1e1900 */
[----:B------:R-:W-:Y:S01]  /*0f60*/  FADD R29, -R8, R29 ;  /* 0x0000001d081d7221 */ /* 0x000fe20000000100 */
[----:B------:R-:W-:Y:S02]  /*0f70*/  FFMA R22, R27, R27, R24 ;  /* 0x0000001b1b167223 */ /* 0x000fe40000000018 */
[----:B------:R-:W5:Y:S02]  /*0f80*/  LDG.E R27, desc[UR4][R4.64+0x114] ;  /* 0x00011404041b7981 */ /* 0x000f64000c1e1900 */
[----:B------:R-:W-:-:S02]  /*0f90*/  FFMA R22, R29, R29, R22 ;  /* 0x0000001d1d167223 */ /* 0x000fc40000000016 */
[----:B------:R-:W5:Y:S01]  /*0fa0*/  LDG.E R29, desc[UR4][R4.64+0x11c] ;  /* 0x00011c04041d7981 */ /* 0x000f62000c1e1900 */
[----:B------:R-:W-:Y:S02]  /*0fb0*/  FADD R15, -R10, R15 ;  /* 0x0000000f0a0f7221 */ /* 0x000fe40000000100 */
[-C--:B------:R-:W-:Y:S02]  /*0fc0*/  FSETP.GEU.AND P6, PT, R22, R20.reuse, PT ;  /* 0x000000141600720b */ /* 0x080fe40003fce000 */
[----:B------:R-:W-:Y:S02]  /*0fd0*/  FMUL R24, R15, R15 ;  /* 0x0000000f0f187220 */ /* 0x000fe40000400000 */
[----:B------:R-:W5:Y:S01]  /*0fe0*/  LDG.E R15, desc[UR4][R4.64+0x124] ;  /* 0x00012404040f7981 */ /* 0x000f62000c1e1900 */
[----:B------:R-:W-:Y:S01]  /*0ff0*/  FADD R17, -R0, R17 ;  /* 0x0000001100117221 */ /* 0x000fe20000000100 */
[----:B------:R-:W-:-:S03]  /*1000*/  FSEL R20, R22, R20, !P6 ;  /* 0x0000001416147208 */ /* 0x000fc60007000000 */
[----:B------:R-:W-:Y:S02]  /*1010*/  FFMA R24, R17, R17, R24 ;  /* 0x0000001111187223 */ /* 0x000fe40000000018 */
[----:B------:R-:W5:Y:S01]  /*1020*/  LDG.E R17, desc[UR4][R4.64+0x120] ;  /* 0x0001200404117981 */ /* 0x000f62000c1e1900 */
[----:B------:R-:W-:Y:S01]  /*1030*/  FADD R22, -R10, R11 ;  /* 0x0000000b0a167221 */ /* 0x000fe20000000100 */
[----:B------:R-:W-:Y:S02]  /*1040*/  FADD R11, -R0, R13 ;  /* 0x0000000d000b7221 */ /* 0x000fe40000000100 */
[----:B------:R-:W5:Y:S01]  /*1050*/  LDG.E R13, desc[UR4][R4.64+0x128] ;  /* 0x00012804040d7981 */ /* 0x000f62000c1e1900 */
[----:B------:R-:W-:-:S04]  /*1060*/  FADD R7, -R8, R7 ;  /* 0x0000000708077221 */ /* 0x000fc80000000100 */
[----:B------:R-:W-:Y:S01]  /*1070*/  FFMA R7, R7, R7, R24 ;  /* 0x0000000707077223 */ /* 0x000fe20000000018 */
[----:B------:R-:W-:-:S04]  /*1080*/  FMUL R22, R22, R22 ;  /* 0x0000001616167220 */ /* 0x000fc80000400000 */
        /* <DEDUP_REMOVED lines=8> */
[----:B--2---:R-:W-:Y:S01]  /*1110*/  FADD R24, -R10, R19 ;  /* 0x000000130a187221 */ /* 0x004fe20000000100 */
[----:B---3--:R-:W-:Y:S01]  /*1120*/  FADD R19, -R0, R12 ;  /* 0x0000000c00137221 */ /* 0x008fe20000000100 */
[----:B------:R-:W-:Y:S02]  /*1130*/  SEL R12, R18, 0xd, P2 ;  /* 0x0000000d120c7807 */ /* 0x000fe40001000000 */
[----:B------:R-:W-:Y:S01]  /*1140*/  FMUL R24, R24, R24 ;  /* 0x0000001818187220 */ /* 0x000fe20000400000 */
[----:B------:R-:W-:-:S04]  /*1150*/  FSETP.GEU.AND P2, PT, R22, R20, PT ;  /* 0x000000141600720b */ /* 0x000fc80003f4e000 */
[----:B------:R-:W-:Y:S01]  /*1160*/  FSEL R18, R22, R20, !P2 ;  /* 0x0000001416127208 */ /* 0x000fe20005000000 */
[----:B------:R-:W-:Y:S01]  /*1170*/  FFMA R20, R19, R19, R24 ;  /* 0x0000001313147223 */ /* 0x000fe20000000018 */
[----:B----4-:R-:W-:Y:S01]  /*1180*/  FADD R24, -R10, R16 ;  /* 0x000000100a187221 */ /* 0x010fe20000000100 */
[----:B------:R-:W2:Y:S01]  /*1190*/  LDG.E R19, desc[UR4][R4.64+0x13c] ;  /* 0x00013c0404137981 */ /* 0x000ea2000c1e1900 */
[----:B-----5:R-:W-:Y:S02]  /*11a0*/  FADD R22, -R8, R14 ;  /* 0x0000000e08167221 */ /* 0x020fe40000000100 */
[----:B------:R-:W-:Y:S01]  /*11b0*/  FMUL R24, R24, R24 ;  /* 0x0000001818187220 */ /* 0x000fe20000400000 */
[----:B------:R-:W3:Y:S01]  /*11c0*/  LDG.E R14, desc[UR4][R4.64+0x138] ;  /* 0x00013804040e7981 */ /* 0x000ee2000c1e1900 */
[----:B------:R-:W-:Y:S01]  /*11d0*/  FADD R16, -R0, R25 ;  /* 0x0000001900107221 */ /* 0x000fe20000000100 */
[----:B------:R-:W-:-:S03]  /*11e0*/  FFMA R25, R22, R22, R20 ;  /* 0x0000001616197223 */ /* 0x000fc60000000014 */
[----:B------:R-:W-:Y:S01]  /*11f0*/  FFMA R22, R16, R16, R24 ;  /* 0x0000001010167223 */ /* 0x000fe20000000018 */
[----:B------:R-:W-:Y:S01]  /*1200*/  FADD R23, -R8, R23 ;  /* 0x0000001708177221 */ /* 0x000fe20000000100 */
[----:B------:R-:W4:Y:S01]  /*1210*/  LDG.E R16, desc[UR4][R4.64+0x148] ;  /* 0x0001480404107981 */ /* 0x000f22000c1e1900 */
[----:B------:R-:W-:Y:S02]  /*1220*/  SEL R20, R12, 0xe, P4 ;  /* 0x0000000e0c147807 */ /* 0x000fe40002000000 */
[----:B------:R-:W-:Y:S01]  /*1230*/  FFMA R22, R23, R23, R22 ;  /* 0x0000001717167223 */ /* 0x000fe20000000016 */
[----:B------:R-:W5:Y:S01]  /*1240*/  LDG.E R12, desc[UR4][R4.64+0x144] ;  /* 0x00014404040c7981 */ /* 0x000f62000c1e1900 */
[----:B------:R-:W-:-:S03]  /*1250*/  FSETP.GEU.AND P4, PT, R25, R18, PT ;  /* 0x000000121900720b */ /* 0x000fc60003f8e000 */
[----:B------:R-:W5:Y:S01]  /*1260*/  LDG.E R23, desc[UR4][R4.64+0x140] ;  /* 0x0001400404177981 */ /* 0x000f62000c1e1900 */
[----:B------:R-:W-:-:S03]  /*1270*/  FSEL R18, R25, R18, !P4 ;  /* 0x0000001219127208 */ /* 0x000fc60006000000 */
[----:B------:R-:W5:Y:S01]  /*1280*/  LDG.E R25, desc[UR4][R4.64+0x14c] ;  /* 0x00014c0404197981 */ /* 0x000f62000c1e1900 */
[----:B------:R-:W-:Y:S01]  /*1290*/  FADD R21, -R10, R21 ;  /* 0x000000150a157221 */ /* 0x000fe20000000100 */
[----:B------:R-:W-:Y:S01]  /*12a0*/  SEL R20, R20, 0xf, P3 ;  /* 0x0000000f14147807 */ /* 0x000fe20001800000 */
[----:B------:R-:W-:Y:S01]  /*12b0*/  FADD R27, -R0, R27 ;  /* 0x0000001b001b7221 */ /* 0x000fe20000000100 */
[-C--:B------:R-:W-:Y:S01]  /*12c0*/  FSETP.GEU.AND P3, PT, R22, R18.reuse, PT ;  /* 0x000000121600720b */ /* 0x080fe20003f6e000 */
[----:B------:R-:W-:Y:S01]  /*12d0*/  FMUL R24, R21, R21 ;  /* 0x0000001515187220 */ /* 0x000fe20000400000 */
[----:B------:R-:W-:Y:S01]  /*12e0*/  FADD R29, -R8, R29 ;  /* 0x0000001d081d7221 */ /* 0x000fe20000000100 */
[----:B------:R-:W5:Y:S01]  /*12f0*/  LDG.E R21, desc[UR4][R4.64+0x154] ;  /* 0x0001540404157981 */ /* 0x000f62000c1e1900 */
[----:B------:R-:W-:Y:S01]  /*1300*/  FSEL R18, R22, R18, !P3 ;  /* 0x0000001216127208 */ /* 0x000fe20005800000 */
[----:B------:R-:W-:Y:S01]  /*1310*/  FFMA R22, R27, R27, R24 ;  /* 0x0000001b1b167223 */ /* 0x000fe20000000018 */
[----:B------:R-:W-:Y:S01]  /*1320*/  FADD R15, -R10, R15 ;  /* 0x0000000f0a0f7221 */ /* 0x000fe20000000100 */
[----:B------:R-:W-:Y:S01]  /*1330*/  SEL R20, R20, 0x10, P0 ;  /* 0x0000001014147807 */ /* 0x000fe20000000000 */
[----:B------:R-:W5:Y:S01]  /*1340*/  LDG.E R27, desc[UR4][R4.64+0x158] ;  /* 0x00015804041b7981 */ /* 0x000f62000c1e1900 */
[----:B------:R-:W-:-:S03]  /*1350*/  FFMA R22, R29, R29, R22 ;  /* 0x0000001d1d167223 */ /* 0x000fc60000000016 */
[----:B------:R-:W5:Y:S01]  /*1360*/  LDG.E R29, desc[UR4][R4.64+0x150] ;  /* 0x00015004041d7981 */ /* 0x000f62000c1e1900 */
[----:B------:R-:W-:Y:S01]  /*1370*/  FADD R17, -R0, R17 ;  /* 0x0000001100117221 */ /* 0x000fe20000000100 */
[----:B------:R-:W-:Y:S01]  /*1380*/  FSETP.GEU.AND P0, PT, R22, R18, PT ;  /* 0x000000121600720b */ /* 0x000fe20003f0e000 */
[----:B------:R-:W-:-:S03]  /*1390*/  FMUL R24, R15, R15 ;  /* 0x0000000f0f187220 */ /* 0x000fc60000400000 */
[----:B------:R-:W-:Y:S01]  /*13a0*/  FSEL R18, R22, R18, !P0 ;  /* 0x0000001216127208 */ /* 0x000fe20004000000 */
[----:B------:R-:W-:Y:S02]  /*13b0*/  FFMA R22, R17, R17, R24 ;  /* 0x0000001111167223 */ /* 0x000fe40000000018 */
[----:B------:R-:W5:Y:S01]  /*13c0*/  LDG.E R17, desc[UR4][R4.64+0x164] ;  /* 0x0001640404117981 */ /* 0x000f62000c1e1900 */
[----:B------:R-:W-:-:S03]  /*13d0*/  FADD R15, -R8, R13 ;  /* 0x0000000d080f7221 */ /* 0x000fc60000000100 */
[----:B------:R-:W5:Y:S01]  /*13e0*/  LDG.E R13, desc[UR4][R4.64+0x160] ;  /* 0x00016004040d7981 */ /* 0x000f62000c1e1900 */
[----:B------:R-:W-:-:S03]  /*13f0*/  FFMA R22, R15, R15, R22 ;  /* 0x0000000f0f167223 */ /* 0x000fc60000000016 */
[----:B------:R-:W5:Y:S01]  /*1400*/  LDG.E R15, desc[UR4][R4.64+0x15c] ;  /* 0x00015c04040f7981 */ /* 0x000f62000c1e1900 */
[----:B------:R-:W-:Y:S01]  /*1410*/  FADD R11, -R0, R11 ;  /* 0x0000000b000b7221 */ /* 0x000fe20000000100 */
[----:B------:R-:W-:-:S04]  /*1420*/  FADD R7, -R10, R7 ;  /* 0x000000070a077221 */ /* 0x000fc80000000100 */
[----:B------:R-:W-:Y:S02]  /*1430*/  FMUL R24, R7, R7 ;  /* 0x0000000707187220 */ /* 0x000fe40000400000 */
[----:B------:R-:W5:Y:S02]  /*1440*/  LDG.E R7, desc[UR4][R4.64+0x168] ;  /* 0x0001680404077981 */ /* 0x000f64000c1e1900 */
[----:B------:R-:W-:Y:S02]  /*1450*/  FFMA R24, R11, R11, R24 ;  /* 0x0000000b0b187223 */ /* 0x000fe40000000018 */
[----:B------:R-:W5:Y:S01]  /*1460*/  LDG.E R11, desc[UR4][R4.64+0x16c] ;  /* 0x00016c04040b7981 */ /* 0x000f62000c1e1900 */
[----:B------:R-:W-:-:S04]  /*1470*/  FADD R9, -R8, R9 ;  /* 0x0000000908097221 */ /* 0x000fc80000000100 */
[----:B------:R-:W-:Y:S02]  /*1480*/  FFMA R24, R9, R9, R24 ;  /* 0x0000000909187223 */ /* 0x000fe40000000018 */
[----:B------:R-:W5:Y:S01]  /*1490*/  LDG.E R9, desc[UR4][R4.64+0x170] ;  /* 0x0001700404097981 */ /* 0x000f62000c1e1900 */
[----:B------:R-:W-:Y:S02]  /*14a0*/  SEL R20, R20, 0x11, P1 ;  /* 0x0000001114147807 */ /* 0x000fe40000800000 */
[----:B------:R-:W-:-:S04]  /*14b0*/  FSETP.GEU.AND P1, PT, R22, R18, PT ;  /* 0x000000121600720b */ /* 0x000fc80003f2e000 */
[----:B------:R-:W-:Y:S02]  /*14c0*/  FSEL R22, R22, R18, !P1 ;  /* 0x0000001216167208 */ /* 0x000fe40004800000 */
[----:B------:R-:W-:Y:S02]  /*14d0*/  SEL R18, R20, 0x12, P6 ;  /* 0x0000001214127807 */ /* 0x000fe40003000000 */
[----:B------:R-:W-:-:S04]  /*14e0*/  FSETP.GEU.AND P6, PT, R24, R22, PT ;  /* 0x000000161800720b */ /* 0x000fc80003fce000 */
[----:B------:R-:W-:Y:S02]  /*14f0*/  FSEL R20, R24, R22, !P6 ;  /* 0x0000001618147208 */ /* 0x000fe40007000000 */
[----:B------:R-:W-:-:S04]  /*1500*/  SEL R18, R18, 0x13, P5 ;  /* 0x0000001312127807 */ /* 0x000fc80002800000 */
[----:B------:R-:W-:-:S04]  /*1510*/  SEL R18, R18, 0x14, P2 ;  /* 0x0000001412127807 */ /* 0x000fc80001000000 */
[----:B------:R-:W-:-:S04]  /*1520*/  SEL R18, R18, 0x15, P4 ;  /* 0x0000001512127807 */ /* 0x000fc80002000000 */
[----:B------:R-:W-:Y:S01]  /*1530*/  SEL R18, R18, 0x16, P3 ;  /* 0x0000001612127807 */ /* 0x000fe20001800000 */
[----:B--2---:R-:W-:-:S04]  /*1540*/  FADD R19, -R10, R19 ;  /* 0x000000130a137221 */ /* 0x004fc80000000100 */
[----:B------:R-:W-:Y:S01]  /*1550*/  FMUL R19, R19, R19 ;  /* 0x0000001313137220 */ /* 0x000fe20000400000 */
[----:B---3--:R-:W-:-:S04]  /*1560*/  FADD R14, -R0, R14 ;  /* 0x0000000e000e7221 */ /* 0x008fc80000000100 */
[----:B------:R-:W-:Y:S02]  /*1570*/  FFMA R22, R14, R14, R19 ;  /* 0x0000000e0e167223 */ /* 0x000fe40000000013 */
[----:B------:R-:W2:Y:S01]  /*1580*/  LDG.E R19, desc[UR4][R4.64+0x178] ;  /* 0x0001780404137981 */ /* 0x000ea2000c1e1900 */
[----:B----4-:R-:W-:-:S03]  /*1590*/  FADD R16, -R10, R16 ;  /* 0x000000100a107221 */ /* 0x010fc60000000100 */
[----:B------:R-:W3:Y:S01]  /*15a0*/  LDG.E R14, desc[UR4][R4.64+0x174] ;  /* 0x00017404040e7981 */ /* 0x000ee2000c1e1900 */
[----:B------:R-:W-:Y:S01]  /*15b0*/  FMUL R16, R16, R16 ;  /* 0x0000001010107220 */ /* 0x000fe20000400000 */
[----:B-----5:R-:W-:Y:S01]  /*15c0*/  FADD R12, -R0, R12 ;  /* 0x0000000c000c7221 */ /* 0x020fe20000000100 */
[----:B------:R-:W-:-:S03]  /*15d0*/  FADD R23, -R8, R23 ;  /* 0x0000001708177221 */ /* 0x000fc60000000100 */
[----:B------:R-:W-:Y:S02]  /*15e0*/  FFMA R12, R12, R12, R16 ;  /* 0x0000000c0c0c7223 */ /* 0x000fe40000000010 */
[----:B------:R-:W4:Y:S01]  /*15f0*/  LDG.E R16, desc[UR4][R4.64+0x17c] ;  /* 0x00017c0404107981 */ /* 0x000f22000c1e1900 */
[----:B------:R-:W-:Y:S01]  /*1600*/  FFMA R22, R23, R23, R22 ;  /* 0x0000001717167223 */ /* 0x000fe20000000016 */
[----:B------:R-:W-:Y:S02]  /*1610*/  FADD R25, -R8, R25 ;  /* 0x0000001908197221 */ /* 0x000fe40000000100 */
[----:B------:R-:W5:Y:S02]  /*1620*/  LDG.E R23, desc[UR4][R4.64+0x184] ;  /* 0x0001840404177981 */ /* 0x000f64000c1e1900 */
[CC--:B------:R-:W-:Y:S01]  /*1630*/  FSETP.GEU.AND P5, PT, R22.reuse, R20.reuse, PT ;  /* 0x000000141600720b */ /* 0x0c0fe20003fae000 */
[----:B------:R-:W-:Y:S02]  /*1640*/  FFMA R12, R25, R25, R12 ;  /* 0x00000019190c7223 */ /* 0x000fe4000000000c */
[----:B------:R-:W5:Y:S01]  /*1650*/  LDG.E R25, desc[UR4][R4.64+0x180] ;  /* 0x0001800404197981 */ /* 0x000f62000c1e1900 */
[----:B------:R-:W-:Y:S01]  /*1660*/  FSEL R20, R22, R20, !P5 ;  /* 0x0000001416147208 */ /* 0x000fe20006800000 */
[----:B------:R-:W-:-:S03]  /*1670*/  FADD R21, -R10, R21 ;  /* 0x000000150a157221 */ /* 0x000fc60000000100 */
[----:B------:R-:W-:Y:S01]  /*1680*/  FSETP.GEU.AND P2, PT, R12, R20, PT ;  /* 0x000000140c00720b */ /* 0x000fe20003f4e000 */
[----:B------:R-:W-:-:S03]  /*1690*/  FADD R29, -R0, R29 ;  /* 0x0000001d001d7221 */ /* 0x000fc60000000100 */
[----:B------:R-:W-:Y:S01]  /*16a0*/  FSEL R20, R12, R20, !P2 ;  /* 0x000000140c147208 */ /* 0x000fe20005000000 */
[----:B------:R-:W-:Y:S02]  /*16b0*/  FMUL R12, R21, R21 ;  /* 0x00000015150c7220 */ /* 0x000fe40000400000 */
[----:B------:R-:W5:Y:S02]  /*16c0*/  LDG.E R21, desc[UR4][R4.64+0x188] ;  /* 0x0001880404157981 */ /* 0x000f64000c1e1900 */
[----:B------:R-:W-:Y:S02]  /*16d0*/  FFMA R22, R29, R29, R12 ;  /* 0x0000001d1d167223 */ /* 0x000fe4000000000c */
[----:B------:R-:W5:Y:S04]  /*16e0*/  LDG.E R29, desc[UR4][R4.64+0x190] ;  /* 0x00019004041d7981 */ /* 0x000f68000c1e1900 */
[----:B------:R-:W5:Y:S01]  /*16f0*/  LDG.E R12, desc[UR4][R4.64+0x18c] ;  /* 0x00018c04040c7981 */ /* 0x000f62000c1e1900 */
[----:B------:R-:W-:Y:S01]  /*1700*/  FADD R27, -R8, R27 ;  /* 0x0000001b081b7221 */ /* 0x000fe20000000100 */
[----:B------:R-:W-:-:S03]  /*1710*/  FADD R13, -R10, R13 ;  /* 0x0000000d0a0d7221 */ /* 0x000fc60000000100 */
[----:B------:R-:W-:Y:S01]  /*1720*/  FFMA R22, R27, R27, R22 ;  /* 0x0000001b1b167223 */ /* 0x000fe20000000016 */
[----:B------:R-:W-:Y:S01]  /*1730*/  FADD R15, -R0, R15 ;  /* 0x0000000f000f7221 */ /* 0x000fe20000000100 */
[----:B------:R-:W5:Y:S01]  /*1740*/  LDG.E R27, desc[UR4][R4.64+0x194] ;  /* 0x00019404041b7981 */ /* 0x000f62000c1e1900 */
[----:B------:R-:W-:-:S04]  /*1750*/  FMUL R24, R13, R13 ;  /* 0x0000000d0d187220 */ /* 0x000fc80000400000 */
[----:B------:R-:W-:Y:S01]  /*1760*/  FFMA R13, R15, R15, R24 ;  /* 0x0000000f0f0d7223 */ /* 0x000fe20000000018 */
[----:B------:R-:W-:Y:S01]  /*1770*/  FADD R24, -R8, R17 ;  /* 0x0000001108187221 */ /* 0x000fe20000000100 */
[----:B------:R-:W5:Y:S04]  /*1780*/  LDG.E R15, desc[UR4][R4.64+0x19c] ;  /* 0x00019c04040f7981 */ /* 0x000f68000c1e1900 */
[----:B------:R-:W5:Y:S01]  /*1790*/  LDG.E R17, desc[UR4][R4.64+0x198] ;  /* 0x0001980404117981 */ /* 0x000f62000c1e1900 */
[----:B------:R-:W-:-:S04]  /*17a0*/  FSETP.GEU.AND P4, PT, R22, R20, PT ;  /* 0x000000141600720b */ /* 0x000fc80003f8e000 */
[----:B------:R-:W-:Y:S01]  /*17b0*/  FSEL R20, R22, R20, !P4 ;  /* 0x0000001416147208 */ /* 0x000fe20006000000 */
[----:B------:R-:W-:Y:S01]  /*17c0*/  FADD R22, -R10, R11 ;  /* 0x0000000b0a167221 */ /* 0x000fe20000000100 */
[----:B------:R-:W-:Y:S02]  /*17d0*/  FADD R11, -R0, R7 ;  /* 0x00000007000b7221 */ /* 0x000fe40000000100 */
[----:B------:R-:W5:Y:S01]  /*17e0*/  LDG.E R7, desc[UR4][R4.64+0x1a0] ;  /* 0x0001a00404077981 */ /* 0x000f62000c1e1900 */
        /* <DEDUP_REMOVED lines=14> */
[----:B------:R-:W-:Y:S01]  /*18d0*/  SEL R22, R22, 0x19, P6 ;  /* 0x0000001916167807 */ /* 0x000fe20003000000 */
[----:B--2---:R-:W-:Y:S01]  /*18e0*/  FADD R19, -R10, R19 ;  /* 0x000000130a137221 */ /* 0x004fe20000000100 */
[----:B---3--:R-:W-:-:S03]  /*18f0*/  FADD R14, -R0, R14 ;  /* 0x0000000e000e7221 */ /* 0x008fc60000000100 */
[----:B------:R-:W-:-:S04]  /*1900*/  FMUL R19, R19, R19 ;  /* 0x0000001313137220 */ /* 0x000fc80000400000 */
[----:B------:R-:W-:Y:S01]  /*1910*/  FFMA R19, R14, R14, R19 ;  /* 0x0000000e0e137223 */ /* 0x000fe20000000013 */
[----:B----4-:R-:W-:-:S04]  /*1920*/  FADD R16, -R8, R16 ;  /* 0x0000001008107221 */ /* 0x010fc80000000100 */
[----:B------:R-:W-:Y:S01]  /*1930*/  FFMA R16, R16, R16, R19 ;  /* 0x0000001010107223 */ /* 0x000fe20000000013 */
[----:B-----5:R-:W-:Y:S01]  /*1940*/  FADD R23, -R10, R23 ;  /* 0x000000170a177221 */ /* 0x020fe20000000100 */
[----:B------:R-:W2:Y:S01]  /*1950*/  LDG.E R19, desc[UR4][R4.64+0x1b4] ;  /* 0x0001b40404137981 */ /* 0x000ea2000c1e1900 */
[----:B------:R-:W-:Y:S02]  /*1960*/  FADD R14, -R0, R25 ;  /* 0x00000019000e7221 */ /* 0x000fe40000000100 */
[CC--:B------:R-:W-:Y:S01]  /*1970*/  FSETP.GEU.AND P1, PT, R16.reuse, R20.reuse, PT ;  /* 0x000000141000720b */ /* 0x0c0fe20003f2e000 */
[----:B------:R-:W3:Y:S01]  /*1980*/  LDG.E R25, desc[UR4][R4.64+0x1b0] ;  /* 0x0001b00404197981 */ /* 0x000ee2000c1e1900 */
[----:B------:R-:W-:Y:S02]  /*1990*/  FMUL R23, R23, R23 ;  /* 0x0000001717177220 */ /* 0x000fe40000400000 */
[----:B------:R-:W-:Y:S02]  /*19a0*/  FSEL R18, R16, R20, !P1 ;  /* 0x0000001410127208 */ /* 0x000fe40004800000 */
[----:B------:R-:W-:Y:S01]  /*19b0*/  FFMA R20, R14, R14, R23 ;  /* 0x0000000e0e147223 */ /* 0x000fe20000000017 */
[----:B------:R-:W4:Y:S04]  /*19c0*/  LDG.E R16, desc[UR4][R4.64+0x1c0] ;  /* 0x0001c00404107981 */ /* 0x000f28000c1e1900 */
[----:B------:R-:W5:Y:S01]  /*19d0*/  LDG.E R14, desc[UR4][R4.64+0x1b8] ;  /* 0x0001b804040e7981 */ /* 0x000f62000c1e1900 */
[----:B------:R-:W-:-:S03]  /*19e0*/  FADD R21, -R8, R21 ;  /* 0x0000001508157221 */ /* 0x000fc60000000100 */
[----:B------:R-:W5:Y:S01]  /*19f0*/  LDG.E R23, desc[UR4][R4.64+0x1bc] ;  /* 0x0001bc0404177981 */ /* 0x000f62000c1e1900 */
[----:B------:R-:W-:Y:S01]  /*1a00*/  FFMA R20, R21, R21, R20 ;  /* 0x0000001515147223 */ /* 0x000fe20000000014 */
[----:B------:R-:W-:Y:S02]  /*1a10*/  FADD R29, -R10, R29 ;  /* 0x0000001d0a1d7221 */ /* 0x000fe40000000100 */
[----:B------:R-:W5:Y:S01]  /*1a20*/  LDG.E R21, desc[UR4][R4.64+0x1c4] ;  /* 0x0001c40404157981 */ /* 0x000f62000c1e1900 */
[----:B------:R-:W-:Y:S01]  /*1a30*/  FADD R12, -R0, R12 ;  /* 0x0000000c000c7221 */ /* 0x000fe20000000100 */
[----:B------:R-:W-:-:S04]  /*1a40*/  FMUL R29, R29, R29 ;  /* 0x0000001d1d1d7220 */ /* 0x000fc80000400000 */
[----:B------:R-:W-:Y:S02]  /*1a50*/  FFMA R24, R12, R12, R29 ;  /* 0x0000000c0c187223 */ /* 0x000fe4000000001d */
[----:B------:R-:W5:Y:S01]  /*1a60*/  LDG.E R29, desc[UR4][R4.64+0x1cc] ;  /* 0x0001cc04041d7981 */ /* 0x000f62000c1e1900 */
[----:B------:R-:W-:Y:S01]  /*1a70*/  FADD R27, -R8, R27 ;  /* 0x0000001b081b7221 */ /* 0x000fe20000000100 */
[CC--:B------:R-:W-:Y:S02]  /*1a80*/  FSETP.GEU.AND P6, PT, R20.reuse, R18.reuse, PT ;  /* 0x000000121400720b */ /* 0x0c0fe40003fce000 */
[----:B------:R-:W5:Y:S01]  /*1a90*/  LDG.E R12, desc[UR4][R4.64+0x1c8] ;  /* 0x0001c804040c7981 */ /* 0x000f62000c1e1900 */
[----:B------:R-:W-:Y:S01]  /*1aa0*/  FFMA R24, R27, R27, R24 ;  /* 0x0000001b1b187223 */ /* 0x000fe20000000018 */
[----:B------:R-:W-:Y:S02]  /*1ab0*/  FSEL R27, R20, R18, !P6 ;  /* 0x00000012141b7208 */ /* 0x000fe40007000000 */
[----:B------:R-:W-:Y:S01]  /*1ac0*/  SEL R18, R22, 0x1a, P5 ;  /* 0x0000001a16127807 */ /* 0x000fe20002800000 */
[----:B------:R-:W-:Y:S01]  /*1ad0*/  FADD R22, -R10, R15 ;  /* 0x0000000f0a167221 */ /* 0x000fe20000000100 */
[----:B------:R-:W-:Y:S01]  /*1ae0*/  FADD R15, -R0, R17 ;  /* 0x00000011000f7221 */ /* 0x000fe20000000100 */
[CC--:B------:R-:W-:Y:S01]  /*1af0*/  FSETP.GEU.AND P5, PT, R24.reuse, R27.reuse, PT ;  /* 0x0000001b1800720b */ /* 0x0c0fe20003fae000 */
[----:B------:R-:W5:Y:S03]  /*1b00*/  LDG.E R17, desc[UR4][R4.64+0x1d0] ;  /* 0x0001d00404117981 */ /* 0x000f66000c1e1900 */
[----:B------:R-:W-:-:S02]  /*1b10*/  FSEL R20, R24, R27, !P5 ;  /* 0x0000001b18147208 */ /* 0x000fc40006800000 */
[----:B------:R-:W5:Y:S01]  /*1b20*/  LDG.E R27, desc[UR4][R4.64+0x1d8] ;  /* 0x0001d804041b7981 */ /* 0x000f62000c1e1900 */
[----:B------:R-:W-:Y:S01]  /*1b30*/  FMUL R22, R22, R22 ;  /* 0x0000001616167220 */ /* 0x000fe20000400000 */
[----:B------:R-:W-:-:S03]  /*1b40*/  FADD R7, -R8, R7 ;  /* 0x0000000708077221 */ /* 0x000fc60000000100 */
[----:B------:R-:W-:Y:S02]  /*1b50*/  FFMA R22, R15, R15, R22 ;  /* 0x0000000f0f167223 */ /* 0x000fe40000000016 */
[----:B------:R-:W5:Y:S02]  /*1b60*/  LDG.E R15, desc[UR4][R4.64+0x1dc] ;  /* 0x0001dc04040f7981 */ /* 0x000f64000c1e1900 */
[----:B------:R-:W-:Y:S02]  /*1b70*/  FFMA R22, R7, R7, R22 ;  /* 0x0000000707167223 */ /* 0x000fe40000000016 */
[----:B------:R-:W5:Y:S01]  /*1b80*/  LDG.E R7, desc[UR4][R4.64+0x1d4] ;  /* 0x0001d40404077981 */ /* 0x000f62000c1e1900 */
[----:B------:R-:W-:Y:S01]  /*1b90*/  FADD R11, -R10, R11 ;  /* 0x0000000b0a0b7221 */ /* 0x000fe20000000100 */
[----:B------:R-:W-:Y:S02]  /*1ba0*/  SEL R18, R18, 0x1b, P2 ;  /* 0x0000001b12127807 */ /* 0x000fe40001000000 */
[----:B------:R-:W-:Y:S01]  /*1bb0*/  FSETP.GEU.AND P2, PT, R22, R20, PT ;  /* 0x000000141600720b */ /* 0x000fe20003f4e000 */
[----:B------:R-:W-:Y:S01]  /*1bc0*/  FADD R13, -R0, R13 ;  /* 0x0000000d000d7221 */ /* 0x000fe20000000100 */
[----:B------:R-:W-:-:S02]  /*1bd0*/  FMUL R24, R11, R11 ;  /* 0x0000000b0b187220 */ /* 0x000fc40000400000 */
[----:B------:R-:W5:Y:S01]  /*1be0*/  LDG.E R11, desc[UR4][R4.64+0x1e4] ;  /* 0x0001e404040b7981 */ /* 0x000f62000c1e1900 */
[----:B------:R-:W-:Y:S01]  /*1bf0*/  FSEL R20, R22, R20, !P2 ;  /* 0x0000001416147208 */ /* 0x000fe20005000000 */
        /* <DEDUP_REMOVED lines=14> */
[----:B---3--:R-:W-:Y:S01]  /*1ce0*/  FADD R25, -R0, R25 ;  /* 0x0000001900197221 */ /* 0x008fe20000000100 */
[----:B------:R-:W2:Y:S03]  /*1cf0*/  LDG.E R19, desc[UR4][R4.64+0x1f0] ;  /* 0x0001f00404137981 */ /* 0x000ea6000c1e1900 */
[----:B------:R-:W-:Y:S01]  /*1d00*/  FFMA R22, R25, R25, R24 ;  /* 0x0000001919167223 */ /* 0x000fe20000000018 */
[----:B----4-:R-:W-:Y:S01]  /*1d10*/  FADD R24, -R10, R16 ;  /* 0x000000100a187221 */ /* 0x010fe20000000100 */
[----:B-----5:R-:W-:Y:S02]  /*1d20*/  FADD R25, -R8, R14 ;  /* 0x0000000e08197221 */ /* 0x020fe40000000100 */
[----:B------:R-:W3:Y:S01]  /*1d30*/  LDG.E R14, desc[UR4][R4.64+0x1ec] ;  /* 0x0001ec04040e7981 */ /* 0x000ee2000c1e1900 */
[----:B------:R-:W-:Y:S01]  /*1d40*/  FMUL R24, R24, R24 ;  /* 0x0000001818187220 */ /* 0x000fe20000400000 */
[----:B------:R-:W-:Y:S01]  /*1d50*/  FADD R16, -R0, R23 ;  /* 0x0000001700107221 */ /* 0x000fe20000000100 */
[----:B------:R-:W-:-:S02]  /*1d60*/  FFMA R23, R25, R25, R22 ;  /* 0x0000001919177223 */ /* 0x000fc40000000016 */
[----:B------:R-:W4:Y:S01]  /*1d70*/  LDG.E R25, desc[UR4][R4.64+0x1f8] ;  /* 0x0001f80404197981 */ /* 0x000f22000c1e1900 */
[----:B------:R-:W-:Y:S01]  /*1d80*/  FFMA R22, R16, R16, R24 ;  /* 0x0000001010167223 */ /* 0x000fe20000000018 */
[----:B------:R-:W-:Y:S02]  /*1d90*/  FADD R21, -R8, R21 ;  /* 0x0000001508157221 */ /* 0x000fe40000000100 */
[----:B------:R-:W5:Y:S01]  /*1da0*/  LDG.E R16, desc[UR4][R4.64+0x1fc] ;  /* 0x0001fc0404107981 */ /* 0x000f62000c1e1900 */
[-C--:B------:R-:W-:Y:S01]  /*1db0*/  FSETP.GEU.AND P3, PT, R23, R20.reuse, PT ;  /* 0x000000141700720b */ /* 0x080fe20003f6e000 */
[----:B------:R-:W-:Y:S02]  /*1dc0*/  FFMA R22, R21, R21, R22 ;  /* 0x0000001515167223 */ /* 0x000fe40000000016 */
[----:B------:R-:W4:Y:S01]  /*1dd0*/  LDG.E R21, desc[UR4][R4.64+0x1f4] ;  /* 0x0001f40404157981 */ /* 0x000f22000c1e1900 */
[----:B------:R-:W-:Y:S01]  /*1de0*/  FSEL R20, R23, R20, !P3 ;  /* 0x0000001417147208 */ /* 0x000fe20005800000 */
[----:B------:R-:W-:-:S02]  /*1df0*/  FADD R29, -R10, R29 ;  /* 0x0000001d0a1d7221 */ /* 0x000fc40000000100 */
[----:B------:R-:W4:Y:S01]  /*1e00*/  LDG.E R23, desc[UR4][R4.64+0x200] ;  /* 0x0002000404177981 */ /* 0x000f22000c1e1900 */
[-C--:B------:R-:W-:Y:S01]  /*1e10*/  FSETP.GEU.AND P0, PT, R22, R20.reuse, PT ;  /* 0x000000141600720b */ /* 0x080fe20003f0e000 */
[----:B------:R-:W-:Y:S01]  /*1e20*/  FMUL R29, R29, R29 ;  /* 0x0000001d1d1d7220 */ /* 0x000fe20000400000 */
[----:B------:R-:W-:Y:S02]  /*1e30*/  FADD R12, -R0, R12 ;  /* 0x0000000c000c7221 */ /* 0x000fe40000000100 */
[----:B------:R-:W-:Y:S02]  /*1e40*/  FSEL R20, R22, R20, !P0 ;  /* 0x0000001416147208 */ /* 0x000fe40004000000 */
[----:B------:R-:W-:Y:S02]  /*1e50*/  FFMA R22, R12, R12, R29 ;  /* 0x0000000c0c167223 */ /* 0x000fe4000000001d */
[----:B------:R-:W4:Y:S01]  /*1e60*/  LDG.E R29, desc[UR4][R4.64+0x208] ;  /* 0x00020804041d7981 */ /* 0x000f22000c1e1900 */
[----:B------:R-:W-:-:S03]  /*1e70*/  FADD R17, -R8, R17 ;  /* 0x0000001108117221 */ /* 0x000fc60000000100 */
[----:B------:R-:W4:Y:S01]  /*1e80*/  LDG.E R12, desc[UR4][R4.64+0x204] ;  /* 0x00020404040c7981 */ /* 0x000f22000c1e1900 */
[----:B------:R-:W-:Y:S01]  /*1e90*/  FFMA R17, R17, R17, R22 ;  /* 0x0000001111117223 */ /* 0x000fe20000000016 */
[----:B------:R-:W-:Y:S02]  /*1ea0*/  FADD R22, -R10, R27 ;  /* 0x0000001b0a167221 */ /* 0x000fe40000000100 */
[----:B------:R-:W4:Y:S02]  /*1eb0*/  LDG.E R27, desc[UR4][R4.64+0x20c] ;  /* 0x00020c04041b7981 */ /* 0x000f24000c1e1900 */
[----:B------:R-:W-:Y:S01]  /*1ec0*/  FMUL R22, R22, R22 ;  /* 0x0000001616167220 */ /* 0x000fe20000400000 */
[----:B------:R-:W-:Y:S01]  /*1ed0*/  FSETP.GEU.AND P1, PT, R17, R20, PT ;  /* 0x000000141100720b */ /* 0x000fe20003f2e000 */
[----:B------:R-:W-:Y:S01]  /*1ee0*/  FADD R15, -R8, R15 ;  /* 0x0000000f080f7221 */ /* 0x000fe20000000100 */
[----:B------:R-:W-:-:S04]  /*1ef0*/  FADD R7, -R0, R7 ;  /* 0x0000000700077221 */ /* 0x000fc80000000100 */
[----:B------:R-:W-:Y:S01]  /*1f00*/  FFMA R22, R7, R7, R22 ;  /* 0x0000000707167223 */ /* 0x000fe20000000016 */
[----:B------:R-:W-:Y:S01]  /*1f10*/  FSEL R17, R17, R20, !P1 ;  /* 0x0000001411117208 */ /* 0x000fe20004800000 */
[----:B------:R-:W4:Y:S02]  /*1f20*/  LDG.E R7, desc[UR4][R4.64+0x214] ;  /* 0x0002140404077981 */ /* 0x000f24000c1e1900 */
[----:B------:R-:W-:Y:S01]  /*1f30*/  FFMA R22, R15, R15, R22 ;  /* 0x0000000f0f167223 */ /* 0x000fe20000000016 */
[----:B------:R-:W-:Y:S02]  /*1f40*/  FADD R15, -R10, R11 ;  /* 0x0000000b0a0f7221 */ /* 0x000fe40000000100 */
[----:B------:R-:W4:Y:S01]  /*1f50*/  LDG.E R11, desc[UR4][R4.64+0x210] ;  /* 0x00021004040b7981 */ /* 0x000f22000c1e1900 */
[----:B------:R-:W-:Y:S01]  /*1f60*/  FADD R13, -R0, R13 ;  /* 0x0000000d000d7221 */ /* 0x000fe20000000100 */
[----:B------:R-:W-:Y:S01]  /*1f70*/  FSETP.GEU.AND P6, PT, R22, R17, PT ;  /* 0x000000111600720b */ /* 0x000fe20003fce000 */
[----:B------:R-:W-:-:S02]  /*1f80*/  FMUL R24, R15, R15 ;  /* 0x0000000f0f187220 */ /* 0x000fc40000400000 */
[----:B------:R-:W4:Y:S01]  /*1f90*/  LDG.E R15, desc[UR4][R4.64+0x220] ;  /* 0x00022004040f7981 */ /* 0x000f22000c1e1900 */
[----:B------:R-:W-:Y:S01]  /*1fa0*/  FSEL R20, R22, R17, !P6 ;  /* 0x0000001116147208 */ /* 0x000fe20007000000 */
[----:B------:R-:W-:Y:S02]  /*1fb0*/  FFMA R22, R13, R13, R24 ;  /* 0x0000000d0d167223 */ /* 0x000fe40000000018 */
[----:B------:R-:W4:Y:S04]  /*1fc0*/  LDG.E R17, desc[UR4][R4.64+0x21c] ;  /* 0x00021c0404117981 */ /* 0x000f28000c1e1900 */
[----:B------:R-:W4:Y:S01]  /*1fd0*/  LDG.E R13, desc[UR4][R4.64+0x218] ;  /* 0x00021804040d7981 */ /* 0x000f22000c1e1900 */
[----:B------:R-:W-:-:S04]  /*1fe0*/  FADD R9, -R8, R9 ;  /* 0x0000000908097221 */ /* 0x000fc80000000100 */
[----:B------:R-:W-:Y:S02]  /*1ff0*/  FFMA R22, R9, R9, R22 ;  /* 0x0000000909167223 */ /* 0x000fe40000000016 */
[----:B------:R-:W4:Y:S01]  /*2000*/  LDG.E R9, desc[UR4][R4.64+0x224] ;  /* 0x0002240404097981 */ /* 0x000f22000c1e1900 */
[----:B--2---:R-:W-:-:S04]  /*2010*/  FADD R24, -R10, R19 ;  /* 0x000000130a187221 */ /* 0x004fc80000000100 */
[----:B------:R-:W-:Y:S01]  /*2020*/  FMUL R24, R24, R24 ;  /* 0x0000001818187220 */ /* 0x000fe20000400000 */
[----:B---3--:R-:W-:Y:S01]  /*2030*/  FADD R19, -R0, R14 ;  /* 0x0000000e00137221 */ /* 0x008fe20000000100 */
[----:B------:R-:W-:Y:S02]  /*2040*/  SEL R14, R18, 0x21, P5 ;  /* 0x00000021120e7807 */ /* 0x000fe40002800000 */
[----:B------:R-:W-:-:S04]  /*2050*/  FSETP.GEU.AND P5, PT, R22, R20, PT ;  /* 0x000000141600720b */ /* 0x000fc80003fae000 */
[----:B------:R-:W-:Y:S01]  /*2060*/  FSEL R18, R22, R20, !P5 ;  /* 0x0000001416127208 */ /* 0x000fe20006800000 */
[----:B------:R-:W-:Y:S01]  /*2070*/  FFMA R20, R19, R19, R24 ;  /* 0x0000001313147223 */ /* 0x000fe20000000018 */
[----:B-----5:R-:W-:Y:S01]  /*2080*/  FADD R22, -R10, R16 ;  /* 0x000000100a167221 */ /* 0x020fe20000000100 */
[----:B------:R-:W2:Y:S01]  /*2090*/  LDG.E R19, desc[UR4][R4.64+0x22c] ;  /* 0x00022c0404137981 */ /* 0x000ea2000c1e1900 */
[----:B----4-:R-:W-:Y:S02]  /*20a0*/  FADD R16, -R0, R25 ;  /* 0x0000001900107221 */ /* 0x010fe40000000100 */
[----:B------:R-:W-:Y:S01]  /*20b0*/  FMUL R22, R22, R22 ;  /* 0x0000001616167220 */ /* 0x000fe20000400000 */
[----:B------:R-:W3:Y:S01]  /*20c0*/  LDG.E R25, desc[UR4][R4.64+0x228] ;  /* 0x0002280404197981 */ /* 0x000ee2000c1e1900 */
[----:B------:R-:W-:Y:S02]  /*20d0*/  FADD R21, -R8, R21 ;  /* 0x0000001508157221 */ /* 0x000fe40000000100 */
[----:B------:R-:W-:-:S02]  /*20e0*/  FFMA R24, R16, R16, R22 ;  /* 0x0000001010187223 */ /* 0x000fc40000000016 */
[----:B------:R-:W4:Y:S01]  /*20f0*/  LDG.E R16, desc[UR4][R4.64+0x230] ;  /* 0x0002300404107981 */ /* 0x000f22000c1e1900 */
[----:B------:R-:W-:Y:S01]  /*2100*/  FFMA R22, R21, R21, R20 ;  /* 0x0000001515167223 */ /* 0x000fe20000000014 */
[----:B------:R-:W-:Y:S01]  /*2110*/  FADD R23, -R8, R23 ;  /* 0x0000001708177221 */ /* 0x000fe20000000100 */
[----:B------:R-:W-:Y:S01]  /*2120*/  SEL R14, R14, 0x22, P2 ;  /* 0x000000220e0e7807 */ /* 0x000fe20001000000 */
[----:B------:R-:W5:Y:S02]  /*2130*/  LDG.E R21, desc[UR4][R4.64+0x238] ;  /* 0x0002380404157981 */ /* 0x000f64000c1e1900 */
[-C--:B------:R-:W-:Y:S01]  /*2140*/  FSETP.GEU.AND P2, PT, R22, R18.reuse, PT ;  /* 0x000000121600720b */ /* 0x080fe20003f4e000 */
[----:B------:R-:W-:Y:S01]  /*2150*/  FFMA R20, R23, R23, R24 ;  /* 0x0000001717147223 */ /* 0x000fe20000000018 */
[----:B------:R-:W-:Y:S01]  /*2160*/  FADD R29, -R10, R29 ;  /* 0x0000001d0a1d7221 */ /* 0x000fe20000000100 */
[----:B------:R-:W5:Y:S01]  /*2170*/  LDG.E R23, desc[UR4][R4.64+0x234] ;  /* 0x0002340404177981 */ /* 0x000f62000c1e1900 */
[----:B------:R-:W-:-:S02]  /*2180*/  FSEL R22, R22, R18, !P2 ;  /* 0x0000001216167208 */ /* 0x000fc40005000000 */
[----:B------:R-:W-:Y:S01]  /*2190*/  SEL R18, R14, 0x23, P4 ;  /* 0x000000230e127807 */ /* 0x000fe20002000000 */
[----:B------:R-:W-:Y:S01]  /*21a0*/  FMUL R29, R29, R29 ;  /* 0x0000001d1d1d7220 */ /* 0x000fe20000400000 */
[-C--:B------:R-:W-:Y:S01]  /*21b0*/  FSETP.GEU.AND P4, PT, R20, R22.reuse, PT ;  /* 0x000000161400720b */ /* 0x080fe20003f8e000 */
[----:B------:R-:W-:Y:S01]  /*21c0*/  FADD R12, -R0, R12 ;  /* 0x0000000c000c7221 */ /* 0x000fe20000000100 */
[----:B------:R-:W5:Y:S02]  /*21d0*/  LDG.E R14, desc[UR4][R4.64+0x23c] ;  /* 0x00023c04040e7981 */ /* 0x000f64000c1e1900 */
[----:B------:R-:W-:Y:S01]  /*21e0*/  FSEL R20, R20, R22, !P4 ;  /* 0x0000001614147208 */ /* 0x000fe20006000000 */
[----:B------:R-:W-:Y:S01]  /*21f0*/  FFMA R22, R12, R12, R29 ;  /* 0x0000000c0c167223 */ /* 0x000fe2000000001d */
[----:B------:R-:W-:Y:S01]  /*2200*/  FADD R27, -R8, R27 ;  /* 0x0000001b081b7221 */ /* 0x000fe20000000100 */
[----:B------:R-:W5:Y:S04]  /*2210*/  LDG.E R29, desc[UR4][R4.64+0x244] ;  /* 0x00024404041d7981 */ /* 0x000f68000c1e1900 */
[----:B------:R-:W5:Y:S01]  /*2220*/  LDG.E R12, desc[UR4][R4.64+0x240] ;  /* 0x00024004040c7981 */ /* 0x000f62000c1e1900 */
[----:B------:R-:W-:-:S03]  /*2230*/  FFMA R22, R27, R27, R22 ;  /* 0x0000001b1b167223 */ /* 0x000fc60000000016 */
[----:B------:R-:W5:Y:S01]  /*2240*/  LDG.E R27, desc[UR4][R4.64+0x248] ;  /* 0x00024804041b7981 */ /* 0x000f62000c1e1900 */
[----:B------:R-:W-:Y:S01]  /*2250*/  FADD R7, -R10, R7 ;  /* 0x000000070a077221 */ /* 0x000fe20000000100 */
[----:B------:R-:W-:-:S03]  /*2260*/  SEL R18, R18, 0x24, P3 ;  /* 0x0000002412127807 */ /* 0x000fc60001800000 */
[----:B------:R-:W-:Y:S01]  /*2270*/  FMUL R24, R7, R7 ;  /* 0x0000000707187220 */ /* 0x000fe20000400000 */
[----:B------:R-:W-:Y:S01]  /*2280*/  FADD R11, -R0, R11 ;  /* 0x0000000b000b7221 */ /* 0x000fe20000000100 */
[-C--:B------:R-:W-:Y:S01]  /*2290*/  FSETP.GEU.AND P3, PT, R22, R20.reuse, PT ;  /* 0x000000141600720b */ /* 0x080fe20003f6e000 */
[----:B------:R-:W-:Y:S02]  /*22a0*/  FADD R15, -R10, R15 ;  /* 0x0000000f0a0f7221 */ /* 0x000fe40000000100 */
[----:B------:R-:W-:Y:S01]  /*22b0*/  FFMA R7, R11, R11, R24 ;  /* 0x0000000b0b077223 */ /* 0x000fe20000000018 */
[----:B------:R-:W-:Y:S01]  /*22c0*/  FADD R17, -R0, R17 ;  /* 0x0000001100117221 */ /* 0x000fe20000000100 */
[----:B------:R-:W-:Y:S01]  /*22d0*/  FMUL R26, R15, R15 ;  /* 0x0000000f0f1a7220 */ /* 0x000fe20000400000 */
[----:B------:R-:W-:Y:S01]  /*22e0*/  FSEL R20, R22, R20, !P3 ;  /* 0x0000001416147208 */ /* 0x000fe20005800000 */
[----:B------:R-:W5:Y:S01]  /*22f0*/  LDG.E R15, desc[UR4][R4.64+0x250] ;  /* 0x00025004040f7981 */ /* 0x000f62000c1e1900 */
[----:B------:R-:W-:Y:S01]  /*2300*/  FADD R24, -R8, R13 ;  /* 0x0000000d08187221 */ /* 0x000fe20000000100 */
[----:B------:R-:W-:-:S02]  /*2310*/  FFMA R22, R17, R17, R26 ;  /* 0x0000001111167223 */ /* 0x000fc4000000001a */
[----:B------:R-:W5:Y:S01]  /*2320*/  LDG.E R17, desc[UR4][R4.64+0x25c] ;  /* 0x00025c0404117981 */ /* 0x000f62000c1e1900 */
[----:B------:R-:W-:-:S03]  /*2330*/  FFMA R11, R24, R24, R7 ;  /* 0x00000018180b7223 */ /* 0x000fc60000000007 */
[----:B------:R-:W5:Y:S04]  /*2340*/  LDG.E R7, desc[UR4][R4.64+0x24c] ;  /* 0x00024c0404077981 */ /* 0x000f68000c1e1900 */
[----:B------:R-:W5:Y:S01]  /*2350*/  LDG.E R13, desc[UR4][R4.64+0x258] ;  /* 0x00025804040d7981 */ /* 0x000f62000c1e1900 */
[----:B------:R-:W-:Y:S01]  /*2360*/  SEL R18, R18, 0x25, P0 ;  /* 0x0000002512127807 */ /* 0x000fe20000000000 */
[----:B------:R-:W-:Y:S01]  /*2370*/  FADD R9, -R8, R9 ;  /* 0x0000000908097221 */ /* 0x000fe20000000100 */
[----:B------:R-:W-:-:S03]  /*2380*/  FSETP.GEU.AND P0, PT, R11, R20, PT ;  /* 0x000000140b00720b */ /* 0x000fc60003f0e000 */
[----:B------:R-:W-:Y:S01]  /*2390*/  FFMA R22, R9, R9, R22 ;  /* 0x0000000909167223 */ /* 0x000fe20000000016 */
[----:B------:R-:W-:Y:S01]  /*23a0*/  FSEL R20, R11, R20, !P0 ;  /* 0x000000140b147208 */ /* 0x000fe20004000000 */
[----:B------:R-:W5:Y:S04]  /*23b0*/  LDG.E R9, desc[UR4][R4.64+0x260] ;  /* 0x0002600404097981 */ /* 0x000f68000c1e1900 */
[----:B------:R-:W5:Y:S01]  /*23c0*/  LDG.E R11, desc[UR4][R4.64+0x254] ;  /* 0x00025404040b7981 */ /* 0x000f62000c1e1900 */
[----:B------:R-:W-:Y:S02]  /*23d0*/  SEL R18, R18, 0x26, P1 ;  /* 0x0000002612127807 */ /* 0x000fe40000800000 */
[----:B------:R-:W-:-:S04]  /*23e0*/  FSETP.GEU.AND P1, PT, R22, R20, PT ;  /* 0x000000141600720b */ /* 0x000fc80003f2e000 */
[----:B------:R-:W-:Y:S02]  /*23f0*/  FSEL R20, R22, R20, !P1 ;  /* 0x0000001416147208 */ /* 0x000fe40004800000 */
[----:B------:R-:W-:Y:S01]  /*2400*/  SEL R18, R18, 0x27, P6 ;  /* 0x0000002712127807 */ /* 0x000fe20003000000 */
[----:B--2---:R-:W-:Y:S01]  /*2410*/  FADD R19, -R10, R19 ;  /* 0x000000130a137221 */ /* 0x004fe20000000100 */
[----:B---3--:R-:W-:-:S03]  /*2420*/  FADD R25, -R0, R25 ;  /* 0x0000001900197221 */ /* 0x008fc60000000100 */
[----:B------:R-:W-:Y:S01]  /*2430*/  FMUL R24, R19, R19 ;  /* 0x0000001313187220 */ /* 0x000fe20000400000 */
[----:B----4-:R-:W-:-:S03]  /*2440*/  FADD R19, -R8, R16 ;  /* 0x0000001008137221 */ /* 0x010fc60000000100 */
[----:B------:R-:W-:Y:S02]  /*2450*/  FFMA R24, R25, R25, R24 ;  /* 0x0000001919187223 */ /* 0x000fe40000000018 */
[----:B------:R-:W2:Y:S02]  /*2460*/  LDG.E R25, desc[UR4][R4.64+0x264] ;  /* 0x0002640404197981 */ /* 0x000ea4000c1e1900 */
[----:B------:R-:W-:Y:S01]  /*2470*/  FFMA R24, R19, R19, R24 ;  /* 0x0000001313187223 */ /* 0x000fe20000000018 */
[----:B-----5:R-:W-:Y:S01]  /*2480*/  FADD R21, -R10, R21 ;  /* 0x000000150a157221 */ /* 0x020fe20000000100 */
[----:B------:R-:W3:Y:S01]  /*2490*/  LDG.E R19, desc[UR4][R4.64+0x268] ;  /* 0x0002680404137981 */ /* 0x000ee2000c1e1900 */
[----:B------:R-:W-:Y:S02]  /*24a0*/  FADD R23, -R0, R23 ;  /* 0x0000001700177221 */ /* 0x000fe40000000100 */
[----:B------:R-:W-:Y:S02]  /*24b0*/  FMUL R16, R21, R21 ;  /* 0x0000001515107220 */ /* 0x000fe40000400000 */
[----:B------:R-:W4:Y:S02]  /*24c0*/  LDG.E R21, desc[UR4][R4.64+0x26c] ;  /* 0x00026c0404157981 */ /* 0x000f24000c1e1900 */
[----:B------:R-:W-:-:S02]  /*24d0*/  FFMA R16, R23, R23, R16 ;  /* 0x0000001717107223 */ /* 0x000fc40000000010 */
[----:B------:R-:W5:Y:S01]  /*24e0*/  LDG.E R23, desc[UR4][R4.64+0x274] ;  /* 0x0002740404177981 */ /* 0x000f62000c1e1900 */
[----:B------:R-:W-:-:S03]  /*24f0*/  FADD R22, -R8, R14 ;  /* 0x0000000e08167221 */ /* 0x000fc60000000100 */
[----:B------:R-:W5:Y:S01]  /*2500*/  LDG.E R14, desc[UR4][R4.64+0x270] ;  /* 0x00027004040e7981 */ /* 0x000f62000c1e1900 */
[----:B------:R-:W-:Y:S01]  /*2510*/  FFMA R16, R22, R22, R16 ;  /* 0x0000001616107223 */ /* 0x000fe20000000010 */
[----:B------:R-:W-:Y:S01]  /*2520*/  FADD R22, -R10, R29 ;  /* 0x0000001d0a167221 */ /* 0x000fe20000000100 */
[----:B------:R-:W-:Y:S01]  /*2530*/  FSETP.GEU.AND P6, PT, R24, R20, PT ;  /* 0x000000141800720b */ /* 0x000fe20003fce000 */
[----:B------:R-:W5:Y:S01]  /*2540*/  LDG.E R29, desc[UR4][R4.64+0x278] ;  /* 0x00027804041d7981 */ /* 0x000f62000c1e1900 */
[----:B------:R-:W-:Y:S01]  /*2550*/  FADD R12, -R0, R12 ;  /* 0x0000000c000c7221 */ /* 0x000fe20000000100 */
[----:B------:R-:W-:Y:S01]  /*2560*/  FMUL R22, R22, R22 ;  /* 0x0000001616167220 */ /* 0x000fe20000400000 */
[----:B------:R-:W-:Y:S01]  /*2570*/  FSEL R20, R24, R20, !P6 ;  /* 0x0000001418147208 */ /* 0x000fe20007000000 */
[----:B------:R-:W-:Y:S02]  /*2580*/  FADD R27, -R8, R27 ;  /* 0x0000001b081b7221 */ /* 0x000fe40000000100 */
[----:B------:R-:W-:Y:S01]  /*2590*/  FFMA R12, R12, R12, R22 ;  /* 0x0000000c0c0c7223 */ /* 0x000fe20000000016 */
[----:B------:R-:W-:-:S02]  /*25a0*/  SEL R22, R18, 0x28, P5 ;  /* 0x0000002812167807 */ /* 0x000fc40002800000 */
[----:B------:R-:W5:Y:S01]  /*25b0*/  LDG.E R18, desc[UR4][R4.64+0x280] ;  /* 0x0002800404127981 */ /* 0x000f62000c1e1900 */
[CC--:B------:R-:W-:Y:S01]  /*25c0*/  FSETP.GEU.AND P5, PT, R16.reuse, R20.reuse, PT ;  /* 0x000000141000720b */ /* 0x0c0fe20003fae000 */
[----:B------:R-:W-:Y:S02]  /*25d0*/  FFMA R24, R27, R27, R12 ;  /* 0x0000001b1b187223 */ /* 0x000fe4000000000c */
[----:B------:R-:W5:Y:S01]  /*25e0*/  LDG.E R27, desc[UR4][R4.64+0x27c] ;  /* 0x00027c04041b7981 */ /* 0x000f62000c1e1900 */
[----:B------:R-:W-:-:S03]  /*25f0*/  FSEL R12, R16, R20, !P5 ;  /* 0x00000014100c7208 */ /* 0x000fc60006800000 */
[----:B------:R-:W5:Y:S04]  /*2600*/  LDG.E R16, desc[UR4][R4.64+0x28c] ;  /* 0x00028c0404107981 */ /* 0x000f68000c1e1900 */
[----:B------:R-:W5:Y:S01]  /*2610*/  LDG.E R20, desc[UR4][R4.64+0x288] ;  /* 0x0002880404147981 */ /* 0x000f62000c1e1900 */
[----:B------:R-:W-:Y:S02]  /*2620*/  SEL R22, R22, 0x29, P2 ;  /* 0x0000002916167807 */ /* 0x000fe40001000000 */
[----:B------:R-:W-:Y:S01]  /*2630*/  FSETP.GEU.AND P2, PT, R24, R12, PT ;  /* 0x0000000c1800720b */ /* 0x000fe20003f4e000 */
[----:B------:R-:W-:-:S03]  /*2640*/  FADD R15, -R10, R15 ;  /* 0x0000000f0a0f7221 */ /* 0x000fc60000000100 */
[----:B------:R-:W-:Y:S01]  /*2650*/  FSEL R12, R24, R12, !P2 ;  /* 0x0000000c180c7208 */ /* 0x000fe20005000000 */
[----:B------:R-:W-:Y:S01]  /*2660*/  FADD R17, -R10, R17 ;  /* 0x000000110a117221 */ /* 0x000fe20000000100 */
[----:B------:R-:W-:Y:S01]  /*2670*/  FMUL R24, R15, R15 ;  /* 0x0000000f0f187220 */ /* 0x000fe20000400000 */
[C---:B------:R-:W-:Y:S02]  /*2680*/  FADD R7, -R0.reuse, R7 ;  /* 0x0000000700077221 */ /* 0x040fe40000000100 */
[----:B------:R-:W-:Y:S01]  /*2690*/  FMUL R26, R17, R17 ;  /* 0x00000011111a7220 */ /* 0x000fe20000400000 */
[----:B------:R-:W-:Y:S01]  /*26a0*/  FADD R13, -R0, R13 ;  /* 0x0000000d000d7221 */ /* 0x000fe20000000100 */
[----:B------:R-:W-:Y:S02]  /*26b0*/  FFMA R15, R7, R7, R24 ;  /* 0x00000007070f7223 */ /* 0x000fe40000000018 */
[----:B------:R-:W5:Y:S01]  /*26c0*/  LDG.E R7, desc[UR4][R4.64+0x284] ;  /* 0x0002840404077981 */ /* 0x000f62000c1e1900 */
[----:B------:R-:W-:-:S03]  /*26d0*/  FFMA R26, R13, R13, R26 ;  /* 0x0000000d0d1a7223 */ /* 0x000fc6000000001a */
[----:B------:R-:W5:Y:S01]  /*26e0*/  LDG.E R13, desc[UR4][R4.64+0x290] ;  /* 0x00029004040d7981 */ /* 0x000f62000c1e1900 */
[C---:B------:R-:W-:Y:S01]  /*26f0*/  FADD R9, -R8.reuse, R9 ;  /* 0x0000000908097221 */ /* 0x040fe20000000100 */
[----:B------:R-:W-:Y:S02]  /*2700*/  FADD R24, -R8, R11 ;  /* 0x0000000b08187221 */ /* 0x000fe40000000100 */
[----:B------:R-:W5:Y:S02]  /*2710*/  LDG.E R11, desc[UR4][R4.64+0x294] ;  /* 0x00029404040b7981 */ /* 0x000f64000c1e1900 */
[----:B------:R-:W-:Y:S01]  /*2720*/  FFMA R17, R24, R24, R15 ;  /* 0x0000001818117223 */ /* 0x000fe2000000000f */
[----:B------:R-:W-:Y:S02]  /*2730*/  FFMA R15, R9, R9, R26 ;  /* 0x00000009090f7223 */ /* 0x000fe4000000001a */
[----:B------:R-:W5:Y:S01]  /*2740*/  LDG.E R9, desc[UR4][R4.64+0x298] ;  /* 0x0002980404097981 */ /* 0x000f62000c1e1900 */
[----:B------:R-:W-:-:S02]  /*2750*/  SEL R22, R22, 0x2a, P4 ;  /* 0x0000002a16167807 */ /* 0x000fc40002000000 */
[----:B------:R-:W-:-:S04]  /*2760*/  FSETP.GEU.AND P4, PT, R17, R12, PT ;  /* 0x0000000c1100720b */ /* 0x000fc80003f8e000 */
[----:B------:R-:W-:Y:S02]  /*2770*/  FSEL R12, R17, R12, !P4 ;  /* 0x0000000c110c7208 */ /* 0x000fe40006000000 */
[----:B------:R-:W-:Y:S01]  /*2780*/  SEL R22, R22, 0x2b, P3 ;  /* 0x0000002b16167807 */ /* 0x000fe20001800000 */
[----:B------:R-:W5:Y:S01]  /*2790*/  LDG.E R17, desc[UR4][R4.64+0x2a4] ;  /* 0x0002a40404117981 */ /* 0x000f62000c1e1900 */
[----:B------:R-:W-:-:S04]  /*27a0*/  FSETP.GEU.AND P3, PT, R15, R12, PT ;  /* 0x0000000c0f00720b */ /* 0x000fc80003f6e000 */
[----:B------:R-:W-:Y:S02]  /*27b0*/  FSEL R12, R15, R12, !P3 ;  /* 0x0000000c0f0c7208 */ /* 0x000fe40005800000 */
[----:B------:R-:W5:Y:S01]  /*27c0*/  LDG.E R15, desc[UR4][R4.64+0x29c] ;  /* 0x00029c04040f7981 */ /* 0x000f62000c1e1900 */
[----:B------:R-:W-:Y:S01]  /*27d0*/  SEL R22, R22, 0x2c, P0 ;  /* 0x0000002c16167807 */ /* 0x000fe20000000000 */
[----:B--2---:R-:W-:Y:S01]  /*27e0*/  FADD R25, -R0, R25 ;  /* 0x0000001900197221 */ /* 0x004fe20000000100 */
[----:B---3--:R-:W-:-:S04]  /*27f0*/  FADD R19, -R10, R19 ;  /* 0x000000130a137221 */ /* 0x008fc80000000100 */
[----:B------:R-:W-:Y:S01]  /*2800*/  FMUL R24, R19, R19 ;  /* 0x0000001313187220 */ /* 0x000fe20000400000 */
[----:B----4-:R-:W-:Y:S01]  /*2810*/  FADD R21, -R8, R21 ;  /* 0x0000001508157221 */ /* 0x010fe20000000100 */
[----:B------:R-:W2:Y:S02]  /*2820*/  LDG.E R19, desc[UR4][R4.64+0x2a0] ;  /* 0x0002a00404137981 */ /* 0x000ea4000c1e1900 */
[----:B------:R-:W-:Y:S01]  /*2830*/  FFMA R24, R25, R25, R24 ;  /* 0x0000001919187223 */ /* 0x000fe20000000018 */
[----:B-----5:R-:W-:Y:S01]  /*2840*/  FADD R23, -R10, R23 ;  /* 0x000000170a177221 */ /* 0x020fe20000000100 */
[----:B------:R-:W3:Y:S02]  /*2850*/  LDG.E R25, desc[UR4][R4.64+0x2ac] ;  /* 0x0002ac0404197981 */ /* 0x000ee4000c1e1900 */
[----:B------:R-:W-:Y:S02]  /*2860*/  FFMA R24, R21, R21, R24 ;  /* 0x0000001515187223 */ /* 0x000fe40000000018 */
[----:B------:R-:W4:Y:S01]  /*2870*/  LDG.E R21, desc[UR4][R4.64+0x2a8] ;  /* 0x0002a80404157981 */ /* 0x000f22000c1e1900 */
[----:B------:R-:W-:Y:S01]  /*2880*/  FADD R14, -R0, R14 ;  /* 0x0000000e000e7221 */ /* 0x000fe20000000100 */
[----:B------:R-:W-:Y:S01]  /*2890*/  FMUL R23, R23, R23 ;  /* 0x0000001717177220 */ /* 0x000fe20000400000 */
[----:B------:R-:W-:Y:S01]  /*28a0*/  FADD R29, -R8, R29 ;  /* 0x0000001d081d7221 */ /* 0x000fe20000000100 */
[----:B------:R-:W-:-:S02]  /*28b0*/  FSETP.GEU.AND P0, PT, R24, R12, PT ;  /* 0x0000000c1800720b */ /* 0x000fc40003f0e000 */
[----:B------:R-:W-:Y:S02]  /*28c0*/  FFMA R14, R14, R14, R23 ;  /* 0x0000000e0e0e7223 */ /* 0x000fe40000000017 */
[----:B------:R-:W5:Y:S02]  /*28d0*/  LDG.E R23, desc[UR4][R4.64+0x2b0] ;  /* 0x0002b00404177981 */ /* 0x000f64000c1e1900 */
[----:B------:R-:W-:Y:S01]  /*28e0*/  FFMA R14, R29, R29, R14 ;  /* 0x0000001d1d0e7223 */ /* 0x000fe2000000000e */
[----:B------:R-:W-:Y:S01]  /*28f0*/  FSEL R29, R24, R12, !P0 ;  /* 0x0000000c181d7208 */ /* 0x000fe20004000000 */
[----:B------:R-:W-:Y:S01]  /*2900*/  FADD R12, -R10, R18 ;  /* 0x000000120a0c7221 */ /* 0x000fe20000000100 */
[----:B------:R-:W-:Y:S02]  /*2910*/  SEL R18, R22, 0x2d, P1 ;  /* 0x0000002d16127807 */ /* 0x000fe40000800000 */
[----:B------:R-:W-:Y:S01]  /*2920*/  FSETP.GEU.AND P1, PT, R14, R29, PT ;  /* 0x0000001d0e00720b */ /* 0x000fe20003f2e000 */
[----:B------:R-:W-:Y:S01]  /*2930*/  FADD R27, -R0, R27 ;  /* 0x0000001b001b7221 */ /* 0x000fe20000000100 */
[----:B------:R-:W-:-:S02]  /*2940*/  FMUL R12, R12, R12 ;  /* 0x0000000c0c0c7220 */ /* 0x000fc40000400000 */
[----:B------:R-:W-:Y:S01]  /*2950*/  FSEL R22, R14, R29, !P1 ;  /* 0x0000001d0e167208 */ /* 0x000fe20004800000 */
[----:B------:R-:W-:Y:S01]  /*2960*/  FADD R14, -R10, R16 ;  /* 0x000000100a0e7221 */ /* 0x000fe20000000100 */
[----:B------:R-:W-:Y:S01]  /*2970*/  FFMA R16, R27, R27, R12 ;  /* 0x0000001b1b107223 */ /* 0x000fe2000000000c */
[----:B------:R-:W3:Y:S04]  /*2980*/  LDG.E R29, desc[UR4][R4.64+0x2b8] ;  /* 0x0002b804041d7981 */ /* 0x000ee8000c1e1900 */
[----:B------:R-:W3:Y:S04]  /*2990*/  LDG.E R27, desc[UR4][R4.64+0x2bc] ;  /* 0x0002bc04041b7981 */ /* 0x000ee8000c1e1900 */
[----:B------:R-:W3:Y:S01]  /*29a0*/  LDG.E R12, desc[UR4][R4.64+0x2b4] ;  /* 0x0002b404040c7981 */ /* 0x000ee2000c1e1900 */
[----:B------:R-:W-:Y:S01]  /*29b0*/  FMUL R14, R14, R14 ;  /* 0x0000000e0e0e7220 */ /* 0x000fe20000400000 */
[----:B------:R-:W-:-:S04]  /*29c0*/  FADD R20, -R0, R20 ;  /* 0x0000001400147221 */ /* 0x000fc80000000100 */
[----:B------:R-:W-:Y:S02]  /*29d0*/  FFMA R24, R20, R20, R14 ;  /* 0x0000001414187223 */ /* 0x000fe4000000000e */
[----:B------:R-:W3:Y:S01]  /*29e0*/  LDG.E R14, desc[UR4][R4.64+0x2c0] ;  /* 0x0002c004040e7981 */ /* 0x000ee2000c1e1900 */
[C---:B------:R-:W-:Y:S01]  /*29f0*/  FADD R7, -R8.reuse, R7 ;  /* 0x0000000708077221 */ /* 0x040fe20000000100 */
[----:B------:R-:W-:-:S03]  /*2a00*/  FADD R13, -R8, R13 ;  /* 0x0000000d080d7221 */ /* 0x000fc60000000100 */
[----:B------:R-:W-:Y:S02]  /*2a10*/  FFMA R20, R7, R7, R16 ;  /* 0x0000000707147223 */ /* 0x000fe40000000010 */
[----:B------:R-:W3:Y:S01]  /*2a20*/  LDG.E R7, desc[UR4][R4.64+0x2c8] ;  /* 0x0002c80404077981 */ /* 0x000ee2000c1e1900 */
[----:B------:R-:W-:-:S03]  /*2a30*/  FFMA R16, R13, R13, R24 ;  /* 0x0000000d0d107223 */ /* 0x000fc60000000018 */
[----:B------:R-:W3:Y:S01]  /*2a40*/  LDG.E R13, desc[UR4][R4.64+0x2c4] ;  /* 0x0002c404040d7981 */ /* 0x000ee2000c1e1900 */
[----:B------:R-:W-:Y:S02]  /*2a50*/  SEL R18, R18, 0x2e, P6 ;  /* 0x0000002e12127807 */ /* 0x000fe40003000000 */
[-C--:B------:R-:W-:Y:S01]  /*2a60*/  FSETP.GEU.AND P6, PT, R20, R22.reuse, PT ;  /* 0x000000161400720b */ /* 0x080fe20003fce000 */
[----:B------:R-:W-:Y:S01]  /*2a70*/  FADD R9, -R10, R9 ;  /* 0x000000090a097221 */ /* 0x000fe20000000100 */
[----:B------:R-:W-:Y:S02]  /*2a80*/  FADD R11, -R0, R11 ;  /* 0x0000000b000b7221 */ /* 0x000fe40000000100 */
[----:B------:R-:W-:Y:S01]  /*2a90*/  FSEL R20, R20, R22, !P6 ;  /* 0x0000001614147208 */ /* 0x000fe20007000000 */
[----:B------:R-:W-:Y:S02]  /*2aa0*/  FMUL R22, R9, R9 ;  /* 0x0000000909167220 */ /* 0x000fe40000400000 */
[----:B------:R-:W3:Y:S02]  /*2ab0*/  LDG.E R9, desc[UR4][R4.64+0x2d0] ;  /* 0x0002d00404097981 */ /* 0x000ee4000c1e1900 */
[----:B------:R-:W-:-:S02]  /*2ac0*/  FFMA R22, R11, R11, R22 ;  /* 0x0000000b0b167223 */ /* 0x000fc40000000016 */
[----:B------:R-:W3:Y:S01]  /*2ad0*/  LDG.E R11, desc[UR4][R4.64+0x2d4] ;  /* 0x0002d404040b7981 */ /* 0x000ee2000c1e1900 */
[----:B------:R-:W-:Y:S02]  /*2ae0*/  SEL R18, R18, 0x2f, P5 ;  /* 0x0000002f12127807 */ /* 0x000fe40002800000 */
[----:B------:R-:W-:-:S04]  /*2af0*/  FSETP.GEU.AND P5, PT, R16, R20, PT ;  /* 0x000000141000720b */ /* 0x000fc80003fae000 */
[----:B------:R-:W-:Y:S02]  /*2b00*/  FSEL R20, R16, R20, !P5 ;  /* 0x0000001410147208 */ /* 0x000fe40006800000 */
[----:B------:R-:W3:Y:S01]  /*2b10*/  LDG.E R16, desc[UR4][R4.64+0x2cc] ;  /* 0x0002cc0404107981 */ /* 0x000ee2000c1e1900 */
[----:B------:R-:W-:Y:S01]  /*2b20*/  FADD R15, -R8, R15 ;  /* 0x0000000f080f7221 */ /* 0x000fe20000000100 */
[----:B------:R-:W-:-:S03]  /*2b30*/  FADD R17, -R10, R17 ;  /* 0x000000110a117221 */ /* 0x000fc60000000100 */
[----:B------:R-:W-:Y:S02]  /*2b40*/  FFMA R22, R15, R15, R22 ;  /* 0x0000000f0f167223 */ /* 0x000fe40000000016 */
[----:B------:R-:W3:Y:S01]  /*2b50*/  LDG.E R15, desc[UR4][R4.64+0x2d8] ;  /* 0x0002d804040f7981 */ /* 0x000ee2000c1e1900 */
[----:B------:R-:W-:Y:S01]  /*2b60*/  FMUL R24, R17, R17 ;  /* 0x0000001111187220 */ /* 0x000fe20000400000 */
[----:B------:R-:W-:Y:S02]  /*2b70*/  SEL R18, R18, 0x30, P2 ;  /* 0x0000003012127807 */ /* 0x000fe40001000000 */
[CC--:B------:R-:W-:Y:S01]  /*2b80*/  FSETP.GEU.AND P2, PT, R22.reuse, R20.reuse, PT ;  /* 0x000000141600720b */ /* 0x0c0fe20003f4e000 */
[----:B------:R-:W3:Y:S03]  /*2b90*/  LDG.E R17, desc[UR4][R4.64+0x2dc] ;  /* 0x0002dc0404117981 */ /* 0x000ee6000c1e1900 */
[----:B------:R-:W-:-:S02]  /*2ba0*/  FSEL R20, R22, R20, !P2 ;  /* 0x0000001416147208 */ /* 0x000fc40005000000 */
[----:B------:R-:W-:-:S04]  /*2bb0*/  SEL R18, R18, 0x31, P4 ;  /* 0x0000003112127807 */ /* 0x000fc80002000000 */
[----:B------:R-:W-:-:S04]  /*2bc0*/  SEL R18, R18, 0x32, P3 ;  /* 0x0000003212127807 */ /* 0x000fc80001800000 */
[----:B------:R-:W-:Y:S01]  /*2bd0*/  SEL R18, R18, 0x33, P0 ;  /* 0x0000003312127807 */ /* 0x000fe20000000000 */
[----:B--2---:R-:W-:-:S04]  /*2be0*/  FADD R19, -R0, R19 ;  /* 0x0000001300137221 */ /* 0x004fc80000000100 */
[----:B------:R-:W-:Y:S02]  /*2bf0*/  FFMA R24, R19, R19, R24 ;  /* 0x0000001313187223 */ /* 0x000fe40000000018 */
[----:B------:R-:W2:Y:S01]  /*2c00*/  LDG.E R19, desc[UR4][R4.64+0x2e0] ;  /* 0x0002e00404137981 */ /* 0x000ea2000c1e1900 */
[----:B----4-:R-:W-:-:S04]  /*2c10*/  FADD R21, -R8, R21 ;  /* 0x0000001508157221 */ /* 0x010fc80000000100 */
[----:B------:R-:W-:Y:S01]  /*2c20*/  FFMA R21, R21, R21, R24 ;  /* 0x0000001515157223 */ /* 0x000fe20000000018 */
[----:B-----5:R-:W-:-:S04]  /*2c30*/  FADD R23, -R10, R23 ;  /* 0x000000170a177221 */ /* 0x020fc80000000100 */
[-C--:B------:R-:W-:Y:S01]  /*2c40*/  FSETP.GEU.AND P4, PT, R21, R20.reuse, PT ;  /* 0x000000141500720b */ /* 0x080fe20003f8e000 */
[----:B---3--:R-:W-:Y:S01]  /*2c50*/  FADD R22, -R0, R25 ;  /* 0x0000001900167221 */ /* 0x008fe20000000100 */
[----:B------:R-:W-:Y:S02]  /*2c60*/  FMUL R23, R23, R23 ;  /* 0x0000001717177220 */ /* 0x000fe40000400000 */
[----:B------:R-:W-:Y:S01]  /*2c70*/  FSEL R20, R21, R20, !P4 ;  /* 0x0000001415147208 */ /* 0x000fe20006000000 */
[----:B------:R-:W3:Y:S04]  /*2c80*/  LDG.E R25, desc[UR4][R4.64+0x2e4] ;  /* 0x0002e40404197981 */ /* 0x000ee8000c1e1900 */
[----:B------:R-:W4:Y:S01]  /*2c90*/  LDG.E R21, desc[UR4][R4.64+0x2ec] ;  /* 0x0002ec0404157981 */ /* 0x000f22000c1e1900 */
[----:B------:R-:W-:-:S03]  /*2ca0*/  FFMA R22, R22, R22, R23 ;  /* 0x0000001616167223 */ /* 0x000fc60000000017 */
[----:B------:R-:W5:Y:S01]  /*2cb0*/  LDG.E R23, desc[UR4][R4.64+0x2e8] ;  /* 0x0002e80404177981 */ /* 0x000f62000c1e1900 */
[----:B------:R-:W-:Y:S01]  /*2cc0*/  FADD R24, -R10, R27 ;  /* 0x0000001b0a187221 */ /* 0x000fe20000000100 */
[----:B------:R-:W-:Y:S01]  /*2cd0*/  FADD R27, -R8, R12 ;  /* 0x0000000c081b7221 */ /* 0x000fe20000000100 */
[----:B------:R-:W-:Y:S02]  /*2ce0*/  FADD R12, -R0, R29 ;  /* 0x0000001d000c7221 */ /* 0x000fe40000000100 */
[----:B------:R-:W-:Y:S01]  /*2cf0*/  FMUL R24, R24, R24 ;  /* 0x0000001818187220 */ /* 0x000fe20000400000 */
[----:B------:R-:W-:-:S03]  /*2d00*/  FFMA R29, R27, R27, R22 ;  /* 0x0000001b1b1d7223 */ /* 0x000fc60000000016 */
[----:B------:R-:W-:Y:S01]  /*2d10*/  FFMA R22, R12, R12, R24 ;  /* 0x0000000c0c167223 */ /* 0x000fe20000000018 */
[----:B------:R-:W5:Y:S01]  /*2d20*/  LDG.E R27, desc[UR4][R4.64+0x2f4] ;  /* 0x0002f404041b7981 */ /* 0x000f62000c1e1900 */
[----:B------:R-:W-:-:S03]  /*2d30*/  FADD R14, -R8, R14 ;  /* 0x0000000e080e7221 */ /* 0x000fc60000000100 */
[----:B------:R-:W5:Y:S01]  /*2d40*/  LDG.E R12, desc[UR4][R4.64+0x2f8] ;  /* 0x0002f804040c7981 */ /* 0x000f62000c1e1900 */
[C---:B------:R-:W-:Y:S01]  /*2d50*/  FSETP.GEU.AND P3, PT, R29.reuse, R20, PT ;  /* 0x000000141d00720b */ /* 0x040fe20003f6e000 */
[----:B------:R-:W-:Y:S02]  /*2d60*/  FFMA R22, R14, R14, R22 ;  /* 0x0000000e0e167223 */ /* 0x000fe40000000016 */
[----:B------:R-:W5:Y:S01]  /*2d70*/  LDG.E R14, desc[UR4][R4.64+0x2fc] ;  /* 0x0002fc04040e7981 */ /* 0x000f62000c1e1900 */
[----:B------:R-:W-:-:S03]  /*2d80*/  FSEL R20, R29, R20, !P3 ;  /* 0x000000141d147208 */ /* 0x000fc60005800000 */
[----:B------:R-:W5:Y:S01]  /*2d90*/  LDG.E R29, desc[UR4][R4.64+0x2f0] ;  /* 0x0002f004041d7981 */ /* 0x000f62000c1e1900 */
[----:B------:R-:W-:Y:S01]  /*2da0*/  FADD R7, -R10, R7 ;  /* 0x000000070a077221 */ /* 0x000fe20000000100 */
[-C--:B------:R-:W-:Y:S01]  /*2db0*/  FSETP.GEU.AND P0, PT, R22, R20.reuse, PT ;  /* 0x000000141600720b */ /* 0x080fe20003f0e000 */
[----:B------:R-:W-:Y:S02]  /*2dc0*/  FADD R13, -R0, R13 ;  /* 0x0000000d000d7221 */ /* 0x000fe40000000100 */
[----:B------:R-:W-:Y:S01]  /*2dd0*/  FMUL R24, R7, R7 ;  /* 0x0000000707187220 */ /* 0x000fe20000400000 */
[----:B------:R-:W-:Y:S01]  /*2de0*/  FSEL R20, R22, R20, !P0 ;  /* 0x0000001416147208 */ /* 0x000fe20004000000 */
[----:B------:R-:W5:Y:S02]  /*2df0*/  LDG.E R7, desc[UR4][R4.64+0x304] ;  /* 0x0003040404077981 */ /* 0x000f64000c1e1900 */
[----:B------:R-:W-:Y:S02]  /*2e00*/  FFMA R22, R13, R13, R24 ;  /* 0x0000000d0d167223 */ /* 0x000fe40000000018 */
[----:B------:R-:W5:Y:S01]  /*2e10*/  LDG.E R13, desc[UR4][R4.64+0x300] ;  /* 0x00030004040d7981 */ /* 0x000f62000c1e1900 */
[----:B------:R-:W-:Y:S01]  /*2e20*/  FADD R9, -R0, R9 ;  /* 0x0000000900097221 */ /* 0x000fe20000000100 */
[----:B------:R-:W-:-:S04]  /*2e30*/  FADD R24, -R10, R11 ;  /* 0x0000000b0a187221 */ /* 0x000fc80000000100 */
[----:B------:R-:W-:-:S04]  /*2e40*/  FMUL R24, R24, R24 ;  /* 0x0000001818187220 */ /* 0x000fc80000400000 */
[----:B------:R-:W-:Y:S02]  /*2e50*/  FFMA R24, R9, R9, R24 ;  /* 0x0000000909187223 */ /* 0x000fe40000000018 */
[----:B------:R-:W5:Y:S01]  /*2e60*/  LDG.E R9, desc[UR4][R4.64+0x310] ;  /* 0x0003100404097981 */ /* 0x000f62000c1e1900 */
[----:B------:R-:W-:-:S04]  /*2e70*/  FADD R11, -R8, R16 ;  /* 0x00000010080b7221 */ /* 0x000fc80000000100 */
[----:B------:R-:W-:Y:S01]  /*2e80*/  FFMA R22, R11, R11, R22 ;  /* 0x0000000b0b167223 */ /* 0x000fe20000000016 */
[----:B------:R-:W-:Y:S01]  /*2e90*/  FADD R15, -R8, R15 ;  /* 0x0000000f080f7221 */ /* 0x000fe20000000100 */
[----:B------:R-:W-:Y:S01]  /*2ea0*/  SEL R18, R18, 0x34, P1 ;  /* 0x0000003412127807 */ /* 0x000fe20000800000 */
[----:B------:R-:W5:Y:S02]  /*2eb0*/  LDG.E R11, desc[UR4][R4.64+0x30c] ;  /* 0x00030c04040b7981 */ /* 0x000f64000c1e1900 */
[----:B------:R-:W-:Y:S01]  /*2ec0*/  FSETP.GEU.AND P1, PT, R22, R20, PT ;  /* 0x000000141600720b */ /* 0x000fe20003f2e000 */
[----:B------:R-:W-:-:S03]  /*2ed0*/  FFMA R15, R15, R15, R24 ;  /* 0x0000000f0f0f7223 */ /* 0x000fc60000000018 */
[----:B------:R-:W-:Y:S02]  /*2ee0*/  FSEL R20, R22, R20, !P1 ;  /* 0x0000001416147208 */ /* 0x000fe40004800000 */
[----:B------:R-:W-:Y:S02]  /*2ef0*/  SEL R18, R18, 0x35, P6 ;  /* 0x0000003512127807 */ /* 0x000fe40003000000 */
[CC--:B------:R-:W-:Y:S01]  /*2f00*/  FSETP.GEU.AND P6, PT, R15.reuse, R20.reuse, PT ;  /* 0x000000140f00720b */ /* 0x0c0fe20003fce000 */
[----:B------:R-:W-:Y:S02]  /*2f10*/  FADD R16, -R0, R17 ;  /* 0x0000001100107221 */ /* 0x000fe40000000100 */
[----:B------:R-:W5:Y:S01]  /*2f20*/  LDG.E R17, desc[UR4][R4.64+0x314] ;  /* 0x0003140404117981 */ /* 0x000f62000c1e1900 */
[----:B------:R-:W-:-:S03]  /*2f30*/  FSEL R20, R15, R20, !P6 ;  /* 0x000000140f147208 */ /* 0x000fc60007000000 */
[----:B------:R-:W5:Y:S01]  /*2f40*/  LDG.E R15, desc[UR4][R4.64+0x308] ;  /* 0x00030804040f7981 */ /* 0x000f62000c1e1900 */
[----:B------:R-:W-:-:S04]  /*2f50*/  SEL R18, R18, 0x36, P5 ;  /* 0x0000003612127807 */ /* 0x000fc80002800000 */
[----:B------:R-:W-:-:S04]  /*2f60*/  SEL R18, R18, 0x37, P2 ;  /* 0x0000003712127807 */ /* 0x000fc80001000000 */
[----:B------:R-:W-:Y:S01]  /*2f70*/  SEL R18, R18, 0x38, P4 ;  /* 0x0000003812127807 */ /* 0x000fe20002000000 */
[----:B--2---:R-:W-:-:S04]  /*2f80*/  FADD R19, -R10, R19 ;  /* 0x000000130a137221 */ /* 0x004fc80000000100 */
[----:B------:R-:W-:-:S04]  /*2f90*/  FMUL R19, R19, R19 ;  /* 0x0000001313137220 */ /* 0x000fc80000400000 */
[----:B------:R-:W-:Y:S02]  /*2fa0*/  FFMA R16, R16, R16, R19 ;  /* 0x0000001010107223 */ /* 0x000fe40000000013 */
[----:B------:R-:W2:Y:S01]  /*2fb0*/  LDG.E R19, desc[UR4][R4.64+0x31c] ;  /* 0x00031c0404137981 */ /* 0x000ea2000c1e1900 */
[----:B---3--:R-:W-:-:S03]  /*2fc0*/  FADD R22, -R8, R25 ;  /* 0x0000001908167221 */ /* 0x008fc60000000100 */
[----:B------:R-:W3:Y:S01]  /*2fd0*/  LDG.E R25, desc[UR4][R4.64+0x318] ;  /* 0x0003180404197981 */ /* 0x000ee2000c1e1900 */
[----:B----4-:R-:W-:Y:S01]  /*2fe0*/  FADD R21, -R10, R21 ;  /* 0x000000150a157221 */ /* 0x010fe20000000100 */
[----:B------:R-:W-:-:S03]  /*2ff0*/  FFMA R16, R22, R22, R16 ;  /* 0x0000001616107223 */ /* 0x000fc60000000010 */
[----:B------:R-:W-:Y:S01]  /*3000*/  FMUL R21, R21, R21 ;  /* 0x0000001515157220 */ /* 0x000fe20000400000 */
[----:B-----5:R-:W-:Y:S01]  /*3010*/  FADD R22, -R0, R23 ;  /* 0x0000001700167221 */ /* 0x020fe20000000100 */
[----:B------:R-:W-:Y:S01]  /*3020*/  FSETP.GEU.AND P5, PT, R16, R20, PT ;  /* 0x000000141000720b */ /* 0x000fe20003fae000 */
[----:B------:R-:W4:Y:S02]  /*3030*/  LDG.E R23, desc[UR4][R4.64+0x320] ;  /* 0x0003200404177981 */ /* 0x000f24000c1e1900 */
[----:B------:R-:W-:Y:S02]  /*3040*/  FFMA R22, R22, R22, R21 ;  /* 0x0000001616167223 */ /* 0x000fe40000000015 */
[----:B------:R-:W5:Y:S01]  /*3050*/  LDG.E R21, desc[UR4][R4.64+0x328] ;  /* 0x0003280404157981 */ /* 0x000f62000c1e1900 */
[----:B------:R-:W-:-:S03]  /*3060*/  FSEL R20, R16, R20, !P5 ;  /* 0x0000001410147208 */ /* 0x000fc60006800000 */
[----:B------:R-:W5:Y:S01]  /*3070*/  LDG.E R16, desc[UR4][R4.64+0x324] ;  /* 0x0003240404107981 */ /* 0x000f62000c1e1900 */
[----:B------:R-:W-:Y:S01]  /*3080*/  FADD R27, -R0, R27 ;  /* 0x0000001b001b7221 */ /* 0x000fe20000000100 */
[----:B------:R-:W-:-:S04]  /*3090*/  FADD R12, -R10, R12 ;  /* 0x0000000c0a0c7221 */ /* 0x000fc80000000100 */
[----:B------:R-:W-:-:S04]  /*30a0*/  FMUL R12, R12, R12 ;  /* 0x0000000c0c0c7220 */ /* 0x000fc80000400000 */
[----:B------:R-:W-:Y:S01]  /*30b0*/  FFMA R12, R27, R27, R12 ;  /* 0x0000001b1b0c7223 */ /* 0x000fe2000000000c */
[C---:B------:R-:W-:Y:S01]  /*30c0*/  FADD R29, -R8.reuse, R29 ;  /* 0x0000001d081d7221 */ /* 0x040fe20000000100 */
[----:B------:R-:W-:-:S03]  /*30d0*/  FADD R27, -R8, R14 ;  /* 0x0000000e081b7221 */ /* 0x000fc60000000100 */
[----:B------:R-:W-:Y:S01]  /*30e0*/  FFMA R22, R29, R29, R22 ;  /* 0x0000001d1d167223 */ /* 0x000fe20000000016 */
[----:B------:R-:W-:Y:S01]  /*30f0*/  FFMA R14, R27, R27, R12 ;  /* 0x0000001b1b0e7223 */ /* 0x000fe2000000000c */
[----:B------:R-:W5:Y:S04]  /*3100*/  LDG.E R29, desc[UR4][R4.64+0x32c] ;  /* 0x00032c04041d7981 */ /* 0x000f68000c1e1900 */
[----:B------:R-:W5:Y:S01]  /*3110*/  LDG.E R27, desc[UR4][R4.64+0x334] ;  /* 0x00033404041b7981 */ /* 0x000f62000c1e1900 */
[-C--:B------:R-:W-:Y:S01]  /*3120*/  FSETP.GEU.AND P2, PT, R22, R20.reuse, PT ;  /* 0x000000141600720b */ /* 0x080fe20003f4e000 */
[----:B------:R-:W-:Y:S02]  /*3130*/  FADD R7, -R10, R7 ;  /* 0x000000070a077221 */ /* 0x000fe40000000100 */
[----:B------:R-:W5:Y:S01]  /*3140*/  LDG.E R12, desc[UR4][R4.64+0x330] ;  /* 0x00033004040c7981 */ /* 0x000f62000c1e1900 */
[----:B------:R-:W-:-:S04]  /*3150*/  FSEL R20, R22, R20, !P2 ;  /* 0x0000001416147208 */ /* 0x000fc80005000000 */
[-C--:B------:R-:W-:Y:S01]  /*3160*/  FSETP.GEU.AND P4, PT, R14, R20.reuse, PT ;  /* 0x000000140e00720b */ /* 0x080fe20003f8e000 */
[----:B------:R-:W-:Y:S01]  /*3170*/  FADD R13, -R0, R13 ;  /* 0x0000000d000d7221 */ /* 0x000fe20000000100 */
[----:B------:R-:W-:Y:S02]  /*3180*/  FMUL R22, R7, R7 ;  /* 0x0000000707167220 */ /* 0x000fe40000400000 */
[----:B------:R-:W-:Y:S01]  /*3190*/  FSEL R20, R14, R20, !P4 ;  /* 0x000000140e147208 */ /* 0x000fe20006000000 */
[----:B------:R-:W5:Y:S04]  /*31a0*/  LDG.E R7, desc[UR4][R4.64+0x338] ;  /* 0x0003380404077981 */ /* 0x000f68000c1e1900 */
[----:B------:R-:W5:Y:S01]  /*31b0*/  LDG.E R14, desc[UR4][R4.64+0x340] ;  /* 0x00034004040e7981 */ /* 0x000f62000c1e1900 */
[----:B------:R-:W-:-:S03]  /*31c0*/  FFMA R22, R13, R13, R22 ;  /* 0x0000000d0d167223 */ /* 0x000fc60000000016 */
[----:B------:R-:W5:Y:S01]  /*31d0*/  LDG.E R13, desc[UR4][R4.64+0x33c] ;  /* 0x00033c04040d7981 */ /* 0x000f62000c1e1900 */
[----:B------:R-:W-:-:S04]  /*31e0*/  FADD R9, -R10, R9 ;  /* 0x000000090a097221 */ /* 0x000fc80000000100 */
[----:B------:R-:W-:Y:S02]  /*31f0*/  FMUL R24, R9, R9 ;  /* 0x0000000909187220 */ /* 0x000fe40000400000 */
[----:B------:R-:W5:Y:S01]  /*3200*/  LDG.E R9, desc[UR4][R4.64+0x344] ;  /* 0x0003440404097981 */ /* 0x000f62000c1e1900 */
[----:B------:R-:W-:-:S04]  /*3210*/  FADD R11, -R0, R11 ;  /* 0x0000000b000b7221 */ /* 0x000fc80000000100 */
[----:B------:R-:W-:Y:S01]  /*3220*/  FFMA R24, R11, R11, R24 ;  /* 0x0000000b0b187223 */ /* 0x000fe20000000018 */
[C---:B------:R-:W-:Y:S01]  /*3230*/  FADD R11, -R8.reuse, R17 ;  /* 0x00000011080b7221 */ /* 0x040fe20000000100 */
[----:B------:R-:W-:-:S04]  /*3240*/  FADD R15, -R8, R15 ;  /* 0x0000000f080f7221 */ /* 0x000fc80000000100 */
[----:B------:R-:W-:Y:S01]  /*3250*/  FFMA R17, R15, R15, R22 ;  /* 0x0000000f0f117223 */ /* 0x000fe20000000016 */
[----:B------:R-:W-:Y:S01]  /*3260*/  SEL R18, R18, 0x39, P3 ;  /* 0x0000003912127807 */ /* 0x000fe20001800000 */
[----:B------:R-:W-:Y:S01]  /*3270*/  FFMA R22, R11, R11, R24 ;  /* 0x0000000b0b167223 */ /* 0x000fe20000000018 */
[----:B------:R-:W5:Y:S02]  /*3280*/  LDG.E R15, desc[UR4][R4.64+0x348] ;  /* 0x00034804040f7981 */ /* 0x000f64000c1e1900 */
[----:B------:R-:W-:Y:S02]  /*3290*/  FSETP.GEU.AND P3, PT, R17, R20, PT ;  /* 0x000000141100720b */ /* 0x000fe40003f6e000 */
[----:B------:R-:W5:Y:S01]  /*32a0*/  LDG.E R11, desc[UR4][R4.64+0x34c] ;  /* 0x00034c04040b7981 */ /* 0x000f62000c1e1900 */
[----:B------:R-:W-:-:S04]  /*32b0*/  SEL R18, R18, 0x3a, P0 ;  /* 0x0000003a12127807 */ /* 0x000fc80000000000 */
[----:B------:R-:W-:-:S04]  /*32c0*/  SEL R18, R18, 0x3b, P1 ;  /* 0x0000003b12127807 */ /* 0x000fc80000800000 */
[----:B------:R-:W-:-:S04]  /*32d0*/  SEL R18, R18, 0x3c, P6 ;  /* 0x0000003c12127807 */ /* 0x000fc80003000000 */
[----:B------:R-:W-:Y:S01]  /*32e0*/  SEL R18, R18, 0x3d, P5 ;  /* 0x0000003d12127807 */ /* 0x000fe20002800000 */
[----:B--2---:R-:W-:-:S04]  /*32f0*/  FADD R19, -R10, R19 ;  /* 0x000000130a137221 */ /* 0x004fc80000000100 */
[----:B------:R-:W-:Y:S01]  /*3300*/  FMUL R24, R19, R19 ;  /* 0x0000001313187220 */ /* 0x000fe20000400000 */
[----:B------:R-:W-:Y:S02]  /*3310*/  FSEL R19, R17, R20, !P3 ;  /* 0x0000001411137208 */ /* 0x000fe40005800000 */
[----:B------:R-:W2:Y:S01]  /*3320*/  LDG.E R17, desc[UR4][R4.64+0x350] ;  /* 0x0003500404117981 */ /* 0x000ea2000c1e1900 */
[----:B---3--:R-:W-:Y:S01]  /*3330*/  FADD R25, -R0, R25 ;  /* 0x0000001900197221 */ /* 0x008fe20000000100 */
[----:B------:R-:W-:-:S03]  /*3340*/  FSETP.GEU.AND P0, PT, R22, R19, PT ;  /* 0x000000131600720b */ /* 0x000fc60003f0e000 */
[----:B------:R-:W-:Y:S01]  /*3350*/  FFMA R24, R25, R25, R24 ;  /* 0x0000001919187223 */ /* 0x000fe20000000018 */
[----:B------:R-:W-:Y:S01]  /*3360*/  FSEL R22, R22, R19, !P0 ;  /* 0x0000001316167208 */ /* 0x000fe20004000000 */
[----:B------:R-:W3:Y:S01]  /*3370*/  LDG.E R25, desc[UR4][R4.64+0x354] ;  /* 0x0003540404197981 */ /* 0x000ee2000c1e1900 */
[----:B----4-:R-:W-:-:S03]  /*3380*/  FADD R23, -R8, R23 ;  /* 0x0000001708177221 */ /* 0x010fc60000000100 */
[----:B------:R-:W4:Y:S01]  /*3390*/  LDG.E R19, desc[UR4][R4.64+0x358] ;  /* 0x0003580404137981 */ /* 0x000f22000c1e1900 */
[----:B-----5:R-:W-:Y:S01]  /*33a0*/  FADD R21, -R10, R21 ;  /* 0x000000150a157221 */ /* 0x020fe20000000100 */
[----:B------:R-:W-:-:S03]  /*33b0*/  FFMA R23, R23, R23, R24 ;  /* 0x0000001717177223 */ /* 0x000fc60000000018 */
[----:B------:R-:W-:Y:S01]  /*33c0*/  FMUL R21, R21, R21 ;  /* 0x0000001515157220 */ /* 0x000fe20000400000 */
[----:B------:R-:W-:Y:S01]  /*33d0*/  FADD R16, -R0, R16 ;  /* 0x0000001000107221 */ /* 0x000fe20000000100 */
[----:B------:R-:W-:-:S03]  /*33e0*/  FSETP.GEU.AND P1, PT, R23, R22, PT ;  /* 0x000000161700720b */ /* 0x000fc60003f2e000 */
[----:B------:R-:W-:Y:S02]  /*33f0*/  FFMA R20, R16, R16, R21 ;  /* 0x0000001010147223 */ /* 0x000fe40000000015 */
[----:B------:R-:W5:Y:S01]  /*3400*/  LDG.E R21, desc[UR4][R4.64+0x35c] ;  /* 0x00035c0404157981 */ /* 0x000f62000c1e1900 */
[----:B------:R-:W-:-:S03]  /*3410*/  FSEL R22, R23, R22, !P1 ;  /* 0x0000001617167208 */ /* 0x000fc60004800000 */
[----:B------:R-:W5:Y:S04]  /*3420*/  LDG.E R16, desc[UR4][R4.64+0x364] ;  /* 0x0003640404107981 */ /* 0x000f68000c1e1900 */
[----:B------:R-:W5:Y:S01]  /*3430*/  LDG.E R23, desc[UR4][R4.64+0x360] ;  /* 0x0003600404177981 */ /* 0x000f62000c1e1900 */
[----:B------:R-:W-:Y:S01]  /*3440*/  FADD R29, -R8, R29 ;  /* 0x0000001d081d7221 */ /* 0x000fe20000000100 */
[----:B------:R-:W-:-:S03]  /*3450*/  FADD R27, -R10, R27 ;  /* 0x0000001b0a1b7221 */ /* 0x000fc60000000100 */
[----:B------:R-:W-:Y:S01]  /*3460*/  FFMA R29, R29, R29, R20 ;  /* 0x0000001d1d1d7223 */ /* 0x000fe20000000014 */
[----:B------:R-:W-:Y:S02]  /*3470*/  FMUL R20, R27, R27 ;  /* 0x0000001b1b147220 */ /* 0x000fe40000400000 */
[----:B------:R-:W5:Y:S01]  /*3480*/  LDG.E R27, desc[UR4][R4.64+0x368] ;  /* 0x00036804041b7981 */ /* 0x000f62000c1e1900 */
[----:B------:R-:W-:-:S04]  /*3490*/  FADD R12, -R0, R12 ;  /* 0x0000000c000c7221 */ /* 0x000fc80000000100 */
[----:B------:R-:W-:Y:S01]  /*34a0*/  FFMA R20, R12, R12, R20 ;  /* 0x0000000c0c147223 */ /* 0x000fe20000000014 */
[----:B------:R-:W-:Y:S01]  /*34b0*/  FADD R7, -R8, R7 ;  /* 0x0000000708077221 */ /* 0x000fe20000000100 */
[----:B------:R-:W-:-:S04]  /*34c0*/  FADD R12, -R10, R14 ;  /* 0x0000000e0a0c7221 */ /* 0x000fc80000000100 */
[----:B------:R-:W-:Y:S01]  /*34d0*/  FMUL R12, R12, R12 ;  /* 0x0000000c0c0c7220 */ /* 0x000fe20000400000 */
[----:B------:R-:W-:Y:S01]  /*34e0*/  FADD R13, -R0, R13 ;  /* 0x0000000d000d7221 */ /* 0x000fe20000000100 */
[----:B------:R-:W-:Y:S01]  /*34f0*/  FFMA R14, R7, R7, R20 ;  /* 0x00000007070e7223 */ /* 0x000fe20000000014 */
[----:B------:R-:W-:Y:S01]  /*3500*/  FSETP.GEU.AND P6, PT, R29, R22, PT ;  /* 0x000000161d00720b */ /* 0x000fe20003fce000 */
[----:B------:R-:W5:Y:S01]  /*3510*/  LDG.E R7, desc[UR4][R4.64+0x370] ;  /* 0x0003700404077981 */ /* 0x000f62000c1e1900 */
[----:B------:R-:W-:-:S03]  /*3520*/  FFMA R24, R13, R13, R12 ;  /* 0x0000000d0d187223 */ /* 0x000fc6000000000c */
[----:B------:R-:W5:Y:S01]  /*3530*/  LDG.E R12, desc[UR4][R4.64+0x37c] ;  /* 0x00037c04040c7981 */ /* 0x000f62000c1e1900 */
[----:B------:R-:W-:-:S03]  /*3540*/  FSEL R22, R29, R22, !P6 ;  /* 0x000000161d167208 */ /* 0x000fc60007000000 */
[----:B------:R-:W5:Y:S04]  /*3550*/  LDG.E R29, desc[UR4][R4.64+0x36c] ;  /* 0x00036c04041d7981 */ /* 0x000f68000c1e1900 */
[----:B------:R-:W5:Y:S01]  /*3560*/  LDG.E R13, desc[UR4][R4.64+0x378] ;  /* 0x00037804040d7981 */ /* 0x000f62000c1e1900 */
[----:B------:R-:W-:Y:S01]  /*3570*/  FSETP.GEU.AND P5, PT, R14, R22, PT ;  /* 0x000000160e00720b */ /* 0x000fe20003fae000 */
[----:B------:R-:W-:-:S03]  /*3580*/  FADD R9, -R8, R9 ;  /* 0x0000000908097221 */ /* 0x000fc60000000100 */
[----:B------:R-:W-:Y:S01]  /*3590*/  FSEL R20, R14, R22, !P5 ;  /* 0x000000160e147208 */ /* 0x000fe20006800000 */
[----:B------:R-:W-:Y:S01]  /*35a0*/  FFMA R22, R9, R9, R24 ;  /* 0x0000000909167223 */ /* 0x000fe20000000018 */
[----:B------:R-:W5:Y:S04]  /*35b0*/  LDG.E R14, desc[UR4][R4.64+0x380] ;  /* 0x00038004040e7981 */ /* 0x000f68000c1e1900 */
[----:B------:R-:W5:Y:S01]  /*35c0*/  LDG.E R9, desc[UR4][R4.64+0x374] ;  /* 0x0003740404097981 */ /* 0x000f62000c1e1900 */
[----:B------:R-:W-:Y:S01]  /*35d0*/  FADD R15, -R0, R15 ;  /* 0x0000000f000f7221 */ /* 0x000fe20000000100 */
[----:B------:R-:W-:-:S04]  /*35e0*/  FADD R11, -R10, R11 ;  /* 0x0000000b0a0b7221 */ /* 0x000fc80000000100 */
[----:B------:R-:W-:Y:S01]  /*35f0*/  FMUL R24, R11, R11 ;  /* 0x0000000b0b187220 */ /* 0x000fe20000400000 */
[----:B------:R-:W-:Y:S01]  /*3600*/  SEL R18, R18, 0x3e, P2 ;  /* 0x0000003e12127807 */ /* 0x000fe20001000000 */
[----:B------:R-:W5:Y:S01]  /*3610*/  LDG.E R11, desc[UR4][R4.64+0x384] ;  /* 0x00038404040b7981 */ /* 0x000f62000c1e1900 */
[CC--:B------:R-:W-:Y:S01]  /*3620*/  FSETP.GEU.AND P2, PT, R22.reuse, R20.reuse, PT ;  /* 0x000000141600720b */ /* 0x0c0fe20003f4e000 */
[----:B------:R-:W-:Y:S02]  /*3630*/  FFMA R24, R15, R15, R24 ;  /* 0x0000000f0f187223 */ /* 0x000fe40000000018 */
[----:B------:R-:W5:Y:S01]  /*3640*/  LDG.E R15, desc[UR4][R4.64+0x388] ;  /* 0x00038804040f7981 */ /* 0x000f62000c1e1900 */
[----:B------:R-:W-:Y:S02]  /*3650*/  FSEL R20, R22, R20, !P2 ;  /* 0x0000001416147208 */ /* 0x000fe40005000000 */
[----:B------:R-:W-:-:S04]  /*3660*/  SEL R18, R18, 0x3f, P4 ;  /* 0x0000003f12127807 */ /* 0x000fc80002000000 */
[----:B------:R-:W-:Y:S01]  /*3670*/  SEL R18, R18, 0x40, P3 ;  /* 0x0000004012127807 */ /* 0x000fe20001800000 */
[----:B--2---:R-:W-:-:S04]  /*3680*/  FADD R17, -R8, R17 ;  /* 0x0000001108117221 */ /* 0x004fc80000000100 */
[----:B------:R-:W-:Y:S02]  /*3690*/  FFMA R22, R17, R17, R24 ;  /* 0x0000001111167223 */ /* 0x000fe40000000018 */
[----:B------:R-:W2:Y:S01]  /*36a0*/  LDG.E R17, desc[UR4][R4.64+0x38c] ;  /* 0x00038c0404117981 */ /* 0x000ea2000c1e1900 */
[----:B---3--:R-:W-:Y:S01]  /*36b0*/  FADD R25, -R0, R25 ;  /* 0x0000001900197221 */ /* 0x008fe20000000100 */
[----:B----4-:R-:W-:-:S04]  /*36c0*/  FADD R19, -R10, R19 ;  /* 0x000000130a137221 */ /* 0x010fc80000000100 */
[----:B------:R-:W-:-:S04]  /*36d0*/  FMUL R24, R19, R19 ;  /* 0x0000001313187220 */ /* 0x000fc80000400000 */
[----:B------:R-:W-:Y:S01]  /*36e0*/  FFMA R24, R25, R25, R24 ;  /* 0x0000001919187223 */ /* 0x000fe20000000018 */
[----:B-----5:R-:W-:Y:S01]  /*36f0*/  FADD R21, -R8, R21 ;  /* 0x0000001508157221 */ /* 0x020fe20000000100 */
[----:B------:R-:W-:-:S03]  /*3700*/  FADD R25, -R10, R16 ;  /* 0x000000100a197221 */ /* 0x000fc60000000100 */
[----:B------:R-:W-:Y:S02]  /*3710*/  FFMA R16, R21, R21, R24 ;  /* 0x0000001515107223 */ /* 0x000fe40000000018 */
[----:B------:R-:W3:Y:S01]  /*3720*/  LDG.E R21, desc[UR4][R4.64+0x398] ;  /* 0x0003980404157981 */ /* 0x000ee2000c1e1900 */
[----:B------:R-:W-:Y:S01]  /*3730*/  FADD R19, -R0, R23 ;  /* 0x0000001700137221 */ /* 0x000fe20000000100 */
[----:B------:R-:W-:Y:S02]  /*3740*/  FMUL R24, R25, R25 ;  /* 0x0000001919187220 */ /* 0x000fe40000400000 */
[----:B------:R-:W4:Y:S02]  /*3750*/  LDG.E R23, desc[UR4][R4.64+0x394] ;  /* 0x0003940404177981 */ /* 0x000f24000c1e1900 */
[----:B------:R-:W-:Y:S02]  /*3760*/  FFMA R24, R19, R19, R24 ;  /* 0x0000001313187223 */ /* 0x000fe40000000018 */
[----:B------:R-:W5:Y:S01]  /*3770*/  LDG.E R19, desc[UR4][R4.64+0x390] ;  /* 0x0003900404137981 */ /* 0x000f62000c1e1900 */
[----:B------:R-:W-:-:S03]  /*3780*/  FSETP.GEU.AND P4, PT, R22, R20, PT ;  /* 0x000000141600720b */ /* 0x000fc60003f8e000 */
[----:B------:R-:W3:Y:S01]  /*3790*/  LDG.E R25, desc[UR4][R4.64+0x39c] ;  /* 0x00039c0404197981 */ /* 0x000ee2000c1e1900 */
[----:B------:R-:W-:Y:S01]  /*37a0*/  FSEL R22, R22, R20, !P4 ;  /* 0x0000001416167208 */ /* 0x000fe20006000000 */
[----:B------:R-:W-:-:S04]  /*37b0*/  FADD R27, -R8, R27 ;  /* 0x0000001b081b7221 */ /* 0x000fc80000000100 */
[----:B------:R-:W-:Y:S02]  /*37c0*/  FFMA R20, R27, R27, R24 ;  /* 0x0000001b1b147223 */ /* 0x000fe40000000018 */
[----:B------:R-:W3:Y:S01]  /*37d0*/  LDG.E R27, desc[UR4][R4.64+0x3a0] ;  /* 0x0003a004041b7981 */ /* 0x000ee2000c1e1900 */
[----:B------:R-:W-:-:S04]  /*37e0*/  FSETP.GEU.AND P3, PT, R16, R22, PT ;  /* 0x000000161000720b */ /* 0x000fc80003f6e000 */
[----:B------:R-:W-:Y:S02]  /*37f0*/  FSEL R22, R16, R22, !P3 ;  /* 0x0000001610167208 */ /* 0x000fe40005800000 */
[----:B------:R-:W-:Y:S02]  /*3800*/  SEL R16, R18, 0x41, P0 ;  /* 0x0000004112107807 */ /* 0x000fe40000000000 */
[----:B------:R-:W-:Y:S01]  /*3810*/  FSETP.GEU.AND P0, PT, R20, R22, PT ;  /* 0x000000161400720b */ /* 0x000fe20003f0e000 */
[C---:B------:R-:W-:Y:S01]  /*3820*/  FADD R7, -R10.reuse, R7 ;  /* 0x000000070a077221 */ /* 0x040fe20000000100 */
[----:B------:R-:W-:-:S03]  /*3830*/  FADD R12, -R10, R12 ;  /* 0x0000000c0a0c7221 */ /* 0x000fc60000000100 */
[----:B------:R-:W-:Y:S01]  /*3840*/  FMUL R24, R7, R7 ;  /* 0x0000000707187220 */ /* 0x000fe20000400000 */
[----:B------:R-:W-:Y:S01]  /*3850*/  FSEL R18, R20, R22, !P0 ;  /* 0x0000001614127208 */ /* 0x000fe20004000000 */
[----:B------:R-:W3:Y:S01]  /*3860*/  LDG.E R7, desc[UR4][R4.64+0x3ac] ;  /* 0x0003ac0404077981 */ /* 0x000ee2000c1e1900 */
[----:B------:R-:W-:Y:S01]  /*3870*/  FADD R29, -R0, R29 ;  /* 0x0000001d001d7221 */ /* 0x000fe20000000100 */
[----:B------:R-:W-:Y:S02]  /*3880*/  FMUL R22, R12, R12 ;  /* 0x0000000c0c167220 */ /* 0x000fe40000400000 */
[----:B------:R-:W3:Y:S01]  /*3890*/  LDG.E R12, desc[UR4][R4.64+0x3a4] ;  /* 0x0003a404040c7981 */ /* 0x000ee2000c1e1900 */
[----:B------:R-:W-:Y:S01]  /*38a0*/  FADD R13, -R0, R13 ;  /* 0x0000000d000d7221 */ /* 0x000fe20000000100 */
[----:B------:R-:W-:Y:S02]  /*38b0*/  FFMA R20, R29, R29, R24 ;  /* 0x0000001d1d147223 */ /* 0x000fe40000000018 */
[----:B------:R-:W3:Y:S01]  /*38c0*/  LDG.E R29, desc[UR4][R4.64+0x3a8] ;  /* 0x0003a804041d7981 */ /* 0x000ee2000c1e1900 */
[----:B------:R-:W-:-:S03]  /*38d0*/  FFMA R24, R13, R13, R22 ;  /* 0x0000000d0d187223 */ /* 0x000fc60000000016 */
[----:B------:R-:W3:Y:S01]  /*38e0*/  LDG.E R13, desc[UR4][R4.64+0x3b0] ;  /* 0x0003b004040d7981 */ /* 0x000ee2000c1e1900 */
[C---:B------:R-:W-:Y:S01]  /*38f0*/  FADD R9, -R8.reuse, R9 ;  /* 0x0000000908097221 */ /* 0x040fe20000000100 */
[----:B------:R-:W-:-:S03]  /*3900*/  FADD R14, -R8, R14 ;  /* 0x0000000e080e7221 */ /* 0x000fc60000000100 */
[----:B------:R-:W-:Y:S02]  /*3910*/  FFMA R22, R9, R9, R20 ;  /* 0x0000000909167223 */ /* 0x000fe40000000014 */
[----:B------:R-:W3:Y:S01]  /*3920*/  LDG.E R9, desc[UR4][R4.64+0x3b8] ;  /* 0x0003b80404097981 */ /* 0x000ee2000c1e1900 */
[----:B------:R-:W-:-:S03]  /*3930*/  FFMA R20, R14, R14, R24 ;  /* 0x0000000e0e147223 */ /* 0x000fc60000000018 */
[----:B------:R-:W3:Y:S01]  /*3940*/  LDG.E R14, desc[UR4][R4.64+0x3b4] ;  /* 0x0003b404040e7981 */ /* 0x000ee2000c1e1900 */
[----:B------:R-:W-:Y:S01]  /*3950*/  SEL R16, R16, 0x42, P1 ;  /* 0x0000004210107807 */ /* 0x000fe20000800000 */
[----:B------:R-:W-:Y:S01]  /*3960*/  FADD R24, -R10, R15 ;  /* 0x0000000f0a187221 */ /* 0x000fe20000000100 */
[----:B------:R-:W-:Y:S01]  /*3970*/  FADD R15, -R0, R11 ;  /* 0x0000000b000f7221 */ /* 0x000fe20000000100 */
[----:B------:R-:W-:Y:S02]  /*3980*/  FSETP.GEU.AND P1, PT, R22, R18, PT ;  /* 0x000000121600720b */ /* 0x000fe40003f2e000 */
[----:B------:R-:W-:Y:S02]  /*3990*/  FMUL R24, R24, R24 ;  /* 0x0000001818187220 */ /* 0x000fe40000400000 */
[----:B------:R-:W-:Y:S02]  /*39a0*/  FSEL R11, R22, R18, !P1 ;  /* 0x00000012160b7208 */ /* 0x000fe40004800000 */
[----:B------:R-:W-:Y:S01]  /*39b0*/  FFMA R24, R15, R15, R24 ;  /* 0x0000000f0f187223 */ /* 0x000fe20000000018 */
[----:B------:R-:W-:Y:S01]  /*39c0*/  SEL R16, R16, 0x43, P6 ;  /* 0x0000004310107807 */ /* 0x000fe20003000000 */
[----:B------:R-:W3:Y:S01]  /*39d0*/  LDG.E R15, desc[UR4][R4.64+0x3bc] ;  /* 0x0003bc04040f7981 */ /* 0x000ee2000c1e1900 */
[----:B------:R-:W-:-:S04]  /*39e0*/  FSETP.GEU.AND P6, PT, R20, R11, PT ;  /* 0x0000000b1400720b */ /* 0x000fc80003fce000 */
[----:B------:R-:W-:Y:S02]  /*39f0*/  FSEL R20, R20, R11, !P6 ;  /* 0x0000000b14147208 */ /* 0x000fe40007000000 */
[----:B------:R-:W3:Y:S01]  /*3a00*/  LDG.E R11, desc[UR4][R4.64+0x3c0] ;  /* 0x0003c004040b7981 */ /* 0x000ee2000c1e1900 */
[----:B------:R-:W-:-:S04]  /*3a10*/  SEL R18, R16, 0x44, P5 ;  /* 0x0000004410127807 */ /* 0x000fc80002800000 */
[----:B------:R-:W-:-:S04]  /*3a20*/  SEL R18, R18, 0x45, P2 ;  /* 0x0000004512127807 */ /* 0x000fc80001000000 */
[----:B------:R-:W-:-:S04]  /*3a30*/  SEL R18, R18, 0x46, P4 ;  /* 0x0000004612127807 */ /* 0x000fc80002000000 */
[----:B------:R-:W-:Y:S01]  /*3a40*/  SEL R18, R18, 0x47, P3 ;  /* 0x0000004712127807 */ /* 0x000fe20001800000 */
[----:B--2---:R-:W-:-:S04]  /*3a50*/  FADD R17, -R8, R17 ;  /* 0x0000001108117221 */ /* 0x004fc80000000100 */
[----:B------:R-:W-:Y:S02]  /*3a60*/  FFMA R24, R17, R17, R24 ;  /* 0x0000001111187223 */ /* 0x000fe40000000018 */
[----:B------:R-:W2:Y:S03]  /*3a70*/  LDG.E R17, desc[UR4][R4.64+0x3c4] ;  /* 0x0003c40404117981 */ /* 0x000ea6000c1e1900 */
[----:B------:R-:W-:Y:S01]  /*3a80*/  FSETP.GEU.AND P5, PT, R24, R20, PT ;  /* 0x000000141800720b */ /* 0x000fe20003fae000 */
[----:B----4-:R-:W-:Y:S01]  /*3a90*/  FADD R23, -R10, R23 ;  /* 0x000000170a177221 */ /* 0x010fe20000000100 */
[----:B-----5:R-:W-:-:S03]  /*3aa0*/  FADD R16, -R0, R19 ;  /* 0x0000001300107221 */ /* 0x020fc60000000100 */
[----:B------:R-:W-:Y:S01]  /*3ab0*/  FMUL R23, R23, R23 ;  /* 0x0000001717177220 */ /* 0x000fe20000400000 */
[----:B------:R-:W4:Y:S01]  /*3ac0*/  LDG.E R19, desc[UR4][R4.64+0x3c8] ;  /* 0x0003c80404137981 */ /* 0x000f22000c1e1900 */
[----:B---3--:R-:W-:Y:S02]  /*3ad0*/  FADD R21, -R8, R21 ;  /* 0x0000001508157221 */ /* 0x008fe40000000100 */
[----:B------:R-:W-:Y:S02]  /*3ae0*/  FFMA R22, R16, R16, R23 ;  /* 0x0000001010167223 */ /* 0x000fe40000000017 */
[----:B------:R-:W3:Y:S02]  /*3af0*/  LDG.E R23, desc[UR4][R4.64+0x3d0] ;  /* 0x0003d00404177981 */ /* 0x000ee4000c1e1900 */
[----:B------:R-:W-:Y:S02]  /*3b00*/  FFMA R22, R21, R21, R22 ;  /* 0x0000001515167223 */ /* 0x000fe40000000016 */
[----:B------:R-:W5:Y:S01]  /*3b10*/  LDG.E R21, desc[UR4][R4.64+0x3cc] ;  /* 0x0003cc0404157981 */ /* 0x000f62000c1e1900 */
[----:B------:R-:W-:-:S03]  /*3b20*/  FSEL R20, R24, R20, !P5 ;  /* 0x0000001418147208 */ /* 0x000fc60006800000 */
[----:B------:R-:W5:Y:S01]  /*3b30*/  LDG.E R16, desc[UR4][R4.64+0x3d4] ;  /* 0x0003d40404107981 */ /* 0x000f62000c1e1900 */
[----:B------:R-:W-:Y:S01]  /*3b40*/  FADD R27, -R10, R27 ;  /* 0x0000001b0a1b7221 */ /* 0x000fe20000000100 */
[----:B------:R-:W-:Y:S01]  /*3b50*/  FADD R25, -R0, R25 ;  /* 0x0000001900197221 */ /* 0x000fe20000000100 */
[CC--:B------:R-:W-:Y:S02]  /*3b60*/  FSETP.GEU.AND P2, PT, R22.reuse, R20.reuse, PT ;  /* 0x000000141600720b */ /* 0x0c0fe40003f4e000 */
[----:B------:R-:W-:Y:S02]  /*3b70*/  FMUL R24, R27, R27 ;  /* 0x0000001b1b187220 */ /* 0x000fe40000400000 */
[----:B------:R-:W5:Y:S01]  /*3b80*/  LDG.E R27, desc[UR4][R4.64+0x3dc] ;  /* 0x0003dc04041b7981 */ /* 0x000f62000c1e1900 */
[----:B------:R-:W-:Y:S01]  /*3b90*/  FSEL R20, R22, R20, !P2 ;  /* 0x0000001416147208 */ /* 0x000fe20005000000 */
[----:B------:R-:W-:Y:S02]  /*3ba0*/  FFMA R22, R25, R25, R24 ;  /* 0x0000001919167223 */ /* 0x000fe40000000018 */
[----:B------:R-:W5:Y:S01]  /*3bb0*/  LDG.E R25, desc[UR4][R4.64+0x3d8] ;  /* 0x0003d80404197981 */ /* 0x000f62000c1e1900 */
[----:B------:R-:W-:Y:S01]  /*3bc0*/  FADD R24, -R10, R7 ;  /* 0x000000070a187221 */ /* 0x000fe20000000100 */
[----:B------:R-:W-:-:S03]  /*3bd0*/  FADD R7, -R8, R12 ;  /* 0x0000000c08077221 */ /* 0x000fc60000000100 */
[----:B------:R-:W-:Y:S01]  /*3be0*/  FMUL R24, R24, R24 ;  /* 0x0000001818187220 */ /* 0x000fe20000400000 */
[----:B------:R-:W-:Y:S01]  /*3bf0*/  FADD R29, -R0, R29 ;  /* 0x0000001d001d7221 */ /* 0x000fe20000000100 */
[----:B------:R-:W-:Y:S02]  /*3c00*/  FFMA R22, R7, R7, R22 ;  /* 0x0000000707167223 */ /* 0x000fe40000000016 */
[----:B------:R-:W5:Y:S01]  /*3c10*/  LDG.E R7, desc[UR4][R4.64+0x3e0] ;  /* 0x0003e00404077981 */ /* 0x000f62000c1e1900 */
[----:B------:R-:W-:Y:S01]  /*3c20*/  FADD R13, -R8, R13 ;  /* 0x0000000d080d7221 */ /* 0x000fe20000000100 */
[----:B------:R-:W-:Y:S02]  /*3c30*/  FFMA R12, R29, R29, R24 ;  /* 0x0000001d1d0c7223 */ /* 0x000fe40000000018 */
[----:B------:R-:W5:Y:S01]  /*3c40*/  LDG.E R29, desc[UR4][R4.64+0x3e8] ;  /* 0x0003e804041d7981 */ /* 0x000f62000c1e1900 */
[----:B------:R-:W-:Y:S01]  /*3c50*/  FSETP.GEU.AND P4, PT, R22, R20, PT ;  /* 0x000000141600720b */ /* 0x000fe20003f8e000 */
[----:B------:R-:W-:-:S02]  /*3c60*/  FFMA R12, R13, R13, R12 ;  /* 0x0000000d0d0c7223 */ /* 0x000fc4000000000c */
[----:B------:R-:W5:Y:S01]  /*3c70*/  LDG.E R13, desc[UR4][R4.64+0x3e4] ;  /* 0x0003e404040d7981 */ /* 0x000f62000c1e1900 */
[----:B------:R-:W-:Y:S01]  /*3c80*/  FSEL R20, R22, R20, !P4 ;  /* 0x0000001416147208 */ /* 0x000fe20006000000 */
[----:B------:R-:W-:-:S03]  /*3c90*/  FADD R9, -R10, R9 ;  /* 0x000000090a097221 */ /* 0x000fc60000000100 */
[-C--:B------:R-:W-:Y:S01]  /*3ca0*/  FSETP.GEU.AND P3, PT, R12, R20.reuse, PT ;  /* 0x000000140c00720b */ /* 0x080fe20003f6e000 */
[----:B------:R-:W-:Y:S01]  /*3cb0*/  FMUL R9, R9, R9 ;  /* 0x0000000909097220 */ /* 0x000fe20000400000 */
[----:B------:R-:W-:Y:S02]  /*3cc0*/  FADD R14, -R0, R14 ;  /* 0x0000000e000e7221 */ /* 0x000fe40000000100 */
[----:B------:R-:W-:Y:S02]  /*3cd0*/  FSEL R20, R12, R20, !P3 ;  /* 0x000000140c147208 */ /* 0x000fe40005800000 */
[----:B------:R-:W5:Y:S01]  /*3ce0*/  LDG.E R12, desc[UR4][R4.64+0x3ec] ;  /* 0x0003ec04040c7981 */ /* 0x000f62000c1e1900 */
[----:B------:R-:W-:-:S03]  /*3cf0*/  FFMA R22, R14, R14, R9 ;  /* 0x0000000e0e167223 */ /* 0x000fc60000000009 */
[----:B------:R-:W5:Y:S04]  /*3d00*/  LDG.E R9, desc[UR4][R4.64+0x3f4] ;  /* 0x0003f40404097981 */ /* 0x000f68000c1e1900 */
[----:B------:R-:W5:Y:S01]  /*3d10*/  LDG.E R14, desc[UR4][R4.64+0x3f0] ;  /* 0x0003f004040e7981 */ /* 0x000f62000c1e1900 */
[----:B------:R-:W-:-:S04]  /*3d20*/  FADD R15, -R8, R15 ;  /* 0x0000000f080f7221 */ /* 0x000fc80000000100 */
[----:B------:R-:W-:Y:S01]  /*3d30*/  FFMA R15, R15, R15, R22 ;  /* 0x0000000f0f0f7223 */ /* 0x000fe20000000016 */
[----:B------:R-:W-:Y:S01]  /*3d40*/  FADD R11, -R0, R11 ;  /* 0x0000000b000b7221 */ /* 0x000fe20000000100 */
[----:B------:R-:W-:-:S03]  /*3d50*/  SEL R18, R18, 0x48, P0 ;  /* 0x0000004812127807 */ /* 0x000fc60000000000 */
[----:B------:R-:W-:-:S04]  /*3d60*/  FSETP.GEU.AND P0, PT, R15, R20, PT ;  /* 0x000000140f00720b */ /* 0x000fc80003f0e000 */
[----:B------:R-:W-:Y:S02]  /*3d70*/  FSEL R20, R15, R20, !P0 ;  /* 0x000000140f147208 */ /* 0x000fe40004000000 */
[----:B------:R-:W-:Y:S01]  /*3d80*/  SEL R18, R18, 0x49, P1 ;  /* 0x0000004912127807 */ /* 0x000fe20000800000 */
[----:B------:R-:W5:Y:S03]  /*3d90*/  LDG.E R15, desc[UR4][R4.64+0x3f8] ;  /* 0x0003f804040f7981 */ /* 0x000f66000c1e1900 */
[----:B------:R-:W-:Y:S01]  /*3da0*/  SEL R18, R18, 0x4a, P6 ;  /* 0x0000004a12127807 */ /* 0x000fe20003000000 */
[----:B--2---:R-:W-:-:S04]  /*3db0*/  FADD R17, -R10, R17 ;  /* 0x000000110a117221 */ /* 0x004fc80000000100 */
[----:B------:R-:W-:Y:S02]  /*3dc0*/  FMUL R22, R17, R17 ;  /* 0x0000001111167220 */ /* 0x000fe40000400000 */
[----:B------:R-:W2:Y:S02]  /*3dd0*/  LDG.E R17, desc[UR4][R4.64+0x3fc] ;  /* 0x0003fc0404117981 */ /* 0x000ea4000c1e1900 */
[----:B------:R-:W-:Y:S02]  /*3de0*/  FFMA R22, R11, R11, R22 ;  /* 0x0000000b0b167223 */ /* 0x000fe40000000016 */
[----:B------:R-:W2:Y:S01]  /*3df0*/  LDG.E R11, desc[UR4][R4.64+0x400] ;  /* 0x00040004040b7981 */ /* 0x000ea2000c1e1900 */
[----:B----4-:R-:W-:-:S04]  /*3e00*/  FADD R19, -R8, R19 ;  /* 0x0000001308137221 */ /* 0x010fc80000000100 */
[----:B------:R-:W-:Y:S01]  /*3e10*/  FFMA R19, R19, R19, R22 ;  /* 0x0000001313137223 */ /* 0x000fe20000000016 */
[----:B---3--:R-:W-:-:S04]  /*3e20*/  FADD R23, -R10, R23 ;  /* 0x000000170a177221 */ /* 0x008fc80000000100 */
[-C--:B------:R-:W-:Y:S01]  /*3e30*/  FSETP.GEU.AND P1, PT, R19, R20.reuse, PT ;  /* 0x000000141300720b */ /* 0x080fe20003f2e000 */
[----:B-----5:R-:W-:Y:S01]  /*3e40*/  FADD R21, -R0, R21 ;  /* 0x0000001500157221 */ /* 0x020fe20000000100 */
[----:B------:R-:W-:Y:S02]  /*3e50*/  FMUL R22, R23, R23 ;  /* 0x0000001717167220 */ /* 0x000fe40000400000 */
[----:B------:R-:W-:Y:S01]  /*3e60*/  FSEL R20, R19, R20, !P1 ;  /* 0x0000001413147208 */ /* 0x000fe20004800000 */
[----:B------:R-:W-:Y:S01]  /*3e70*/  FADD R19, -R8, R16 ;  /* 0x0000001008137221 */ /* 0x000fe20000000100 */
[----:B------:R-:W-:Y:S01]  /*3e80*/  FFMA R22, R21, R21, R22 ;  /* 0x0000001515167223 */ /* 0x000fe20000000016 */
[----:B------:R-:W3:Y:S03]  /*3e90*/  LDG.E R23, desc[UR4][R4.64+0x40c] ;  /* 0x00040c0404177981 */ /* 0x000ee6000c1e1900 */
[----:B------:R-:W-:Y:S01]  /*3ea0*/  FFMA R22, R19, R19, R22 ;  /* 0x0000001313167223 */ /* 0x000fe20000000016 */
[----:B------:R-:W4:Y:S01]  /*3eb0*/  LDG.E R21, desc[UR4][R4.64+0x404] ;  /* 0x0004040404157981 */ /* 0x000f22000c1e1900 */
[----:B------:R-:W-:-:S03]  /*3ec0*/  FADD R27, -R10, R27 ;  /* 0x0000001b0a1b7221 */ /* 0x000fc60000000100 */
[-C--:B------:R-:W-:Y:S01]  /*3ed0*/  FSETP.GEU.AND P6, PT, R22, R20.reuse, PT ;  /* 0x000000141600720b */ /* 0x080fe20003fce000 */
[----:B------:R-:W-:Y:S01]  /*3ee0*/  FMUL R16, R27, R27 ;  /* 0x0000001b1b107220 */ /* 0x000fe20000400000 */
[----:B------:R-:W-:Y:S01]  /*3ef0*/  FADD R25, -R0, R25 ;  /* 0x0000001900197221 */ /* 0x000fe20000000100 */
[----:B------:R-:W5:Y:S01]  /*3f00*/  LDG.E R19, desc[UR4][R4.64+0x408] ;  /* 0x0004080404137981 */ /* 0x000f62000c1e1900 */
[----:B------:R-:W-:Y:S02]  /*3f10*/  FSEL R20, R22, R20, !P6 ;  /* 0x0000001416147208 */ /* 0x000fe40007000000 */
[----:B------:R-:W-:Y:S01]  /*3f20*/  FFMA R22, R25, R25, R16 ;  /* 0x0000001919167223 */ /* 0x000fe20000000010 */
[----:B------:R-:W5:Y:S04]  /*3f30*/  LDG.E R27, desc[UR4][R4.64+0x410] ;  /* 0x00041004041b7981 */ /* 0x000f68000c1e1900 */
[----:B------:R-:W5:Y:S04]  /*3f40*/  LDG.E R16, desc[UR4][R4.64+0x418] ;  /* 0x0004180404107981 */ /* 0x000f68000c1e1900 */
[----:B------:R-:W5:Y:S01]  /*3f50*/  LDG.E R25, desc[UR4][R4.64+0x414] ;  /* 0x0004140404197981 */ /* 0x000f62000c1e1900 */
[----:B------:R-:W-:-:S04]  /*3f60*/  FADD R7, -R8, R7 ;  /* 0x0000000708077221 */ /* 0x000fc80000000100 */
[----:B------:R-:W-:Y:S01]  /*3f70*/  FFMA R7, R7, R7, R22 ;  /* 0x0000000707077223 */ /* 0x000fe20000000016 */
[----:B------:R-:W-:Y:S01]  /*3f80*/  FADD R29, -R10, R29 ;  /* 0x0000001d0a1d7221 */ /* 0x000fe20000000100 */
[----:B------:R-:W-:Y:S02]  /*3f90*/  SEL R22, R18, 0x4b, P5 ;  /* 0x0000004b12167807 */ /* 0x000fe40002800000 */
[----:B------:R-:W5:Y:S01]  /*3fa0*/  LDG.E R18, desc[UR4][R4.64+0x41c] ;  /* 0x00041c0404127981 */ /* 0x000f62000c1e1900 */
[----:B------:R-:W-:Y:S01]  /*3fb0*/  FADD R13, -R0, R13 ;  /* 0x0000000d000d7221 */ /* 0x000fe20000000100 */
[----:B------:R-:W-:Y:S01]  /*3fc0*/  FMUL R24, R29, R29 ;  /* 0x0000001d1d187220 */ /* 0x000fe20000400000 */
[----:B------:R-:W-:-:S03]  /*3fd0*/  FSETP.GEU.AND P5, PT, R7, R20, PT ;  /* 0x000000140700720b */ /* 0x000fc60003fae000 */
[----:B------:R-:W-:Y:S02]  /*3fe0*/  FFMA R24, R13, R13, R24 ;  /* 0x0000000d0d187223 */ /* 0x000fe40000000018 */
[----:B------:R-:W5:Y:S01]  /*3ff0*/  LDG.E R13, desc[UR4][R4.64+0x424] ;  /* 0x00042404040d7981 */ /* 0x000f62000c1e1900 */
[----:B------:R-:W-:-:S03]  /*4000*/  FSEL R20, R7, R20, !P5 ;  /* 0x0000001407147208 */ /* 0x000fc60006800000 */
[----:B------:R-:W5:Y:S01]  /*4010*/  LDG.E R7, desc[UR4][R4.64+0x420] ;  /* 0x0004200404077981 */ /* 0x000f62000c1e1900 */
[----:B------:R-:W-:-:S03]  /*4020*/  FADD R29, -R8, R12 ;  /* 0x0000000c081d7221 */ /* 0x000fc60000000100 */
[----:B------:R-:W5:Y:S01]  /*4030*/  LDG.E R12, desc[UR4][R4.64+0x428] ;  /* 0x00042804040c7981 */ /* 0x000f62000c1e1900 */
[----:B------:R-:W-:Y:S01]  /*4040*/  FFMA R29, R29, R29, R24 ;  /* 0x0000001d1d1d7223 */ /* 0x000fe20000000018 */
[----:B------:R-:W-:Y:S01]  /*4050*/  FADD R24, -R10, R9 ;  /* 0x000000090a187221 */ /* 0x000fe20000000100 */
[----:B------:R-:W-:Y:S01]  /*4060*/  FADD R9, -R0, R14 ;  /* 0x0000000e00097221 */ /* 0x000fe20000000100 */
[----:B------:R-:W-:Y:S02]  /*4070*/  SEL R14, R22, 0x4c, P2 ;  /* 0x0000004c160e7807 */ /* 0x000fe40001000000 */
[----:B------:R-:W-:-:S04]  /*4080*/  FMUL R22, R24, R24 ;  /* 0x0000001818167220 */ /* 0x000fc80000400000 */
[----:B------:R-:W-:Y:S02]  /*4090*/  FFMA R22, R9, R9, R22 ;  /* 0x0000000909167223 */ /* 0x000fe40000000016 */
[----:B------:R-:W5:Y:S01]  /*40a0*/  LDG.E R9, desc[UR4][R4.64+0x430] ;  /* 0x0004300404097981 */ /* 0x000f62000c1e1900 */
[----:B------:R-:W-:-:S04]  /*40b0*/  FSETP.GEU.AND P2, PT, R29, R20, PT ;  /* 0x000000141d00720b */ /* 0x000fc80003f4e000 */
[----:B------:R-:W-:Y:S02]  /*40c0*/  FSEL R20, R29, R20, !P2 ;  /* 0x000000141d147208 */ /* 0x000fe40005000000 */
[----:B------:R-:W5:Y:S01]  /*40d0*/  LDG.E R29, desc[UR4][R4.64+0x42c] ;  /* 0x00042c04041d7981 */ /* 0x000f62000c1e1900 */
[----:B------:R-:W-:Y:S01]  /*40e0*/  FADD R15, -R8, R15 ;  /* 0x0000000f080f7221 */ /* 0x000fe20000000100 */
[----:B------:R-:W-:Y:S01]  /*40f0*/  SEL R14, R14, 0x4d, P4 ;  /* 0x0000004d0e0e7807 */ /* 0x000fe20002000000 */
[----:B--2---:R-:W-:Y:S01]  /*4100*/  FADD R11, -R10, R11 ;  /* 0x0000000b0a0b7221 */ /* 0x004fe20000000100 */
[----:B------:R-:W-:-:S03]  /*4110*/  FADD R17, -R0, R17 ;  /* 0x0000001100117221 */ /* 0x000fc60000000100 */
[----:B------:R-:W-:Y:S01]  /*4120*/  FMUL R24, R11, R11 ;  /* 0x0000000b0b187220 */ /* 0x000fe20000400000 */
[----:B------:R-:W-:-:S03]  /*4130*/  FFMA R11, R15, R15, R22 ;  /* 0x0000000f0f0b7223 */ /* 0x000fc60000000016 */
[----:B------:R-:W-:Y:S02]  /*4140*/  FFMA R15, R17, R17, R24 ;  /* 0x00000011110f7223 */ /* 0x000fe40000000018 */
[CC--:B------:R-:W-:Y:S01]  /*4150*/  FSETP.GEU.AND P4, PT, R11.reuse, R20.reuse, PT ;  /* 0x000000140b00720b */ /* 0x0c0fe20003f8e000 */
[----:B------:R-:W2:Y:S03]  /*4160*/  LDG.E R17, desc[UR4][R4.64+0x438] ;  /* 0x0004380404117981 */ /* 0x000ea6000c1e1900 */
[----:B------:R-:W-:Y:S02]  /*4170*/  FSEL R20, R11, R20, !P4 ;  /* 0x000000140b147208 */ /* 0x000fe40006000000 */
[----:B------:R-:W2:Y:S01]  /*4180*/  LDG.E R11, desc[UR4][R4.64+0x434] ;  /* 0x00043404040b7981 */ /* 0x000ea2000c1e1900 */
[----:B---3--:R-:W-:Y:S01]  /*4190*/  FADD R23, -R10, R23 ;  /* 0x000000170a177221 */ /* 0x008fe20000000100 */
[----:B----4-:R-:W-:-:S03]  /*41a0*/  FADD R22, -R8, R21 ;  /* 0x0000001508167221 */ /* 0x010fc60000000100 */
[----:B------:R-:W-:Y:S01]  /*41b0*/  FMUL R24, R23, R23 ;  /* 0x0000001717187220 */ /* 0x000fe20000400000 */
[----:B------:R-:W-:Y:S02]  /*41c0*/  FFMA R21, R22, R22, R15 ;  /* 0x0000001616157223 */ /* 0x000fe4000000000f */
[----:B------:R-:W3:Y:S01]  /*41d0*/  LDG.E R15, desc[UR4][R4.64+0x43c] ;  /* 0x00043c04040f7981 */ /* 0x000ee2000c1e1900 */
[----:B-----5:R-:W-:-:S04]  /*41e0*/  FADD R19, -R0, R19 ;  /* 0x0000001300137221 */ /* 0x020fc80000000100 */
[----:B------:R-:W-:Y:S01]  /*41f0*/  FFMA R22, R19, R19, R24 ;  /* 0x0000001313167223 */ /* 0x000fe20000000018 */
[----:B------:R-:W-:Y:S01]  /*4200*/  SEL R19, R14, 0x4e, P3 ;  /* 0x0000004e0e137807 */ /* 0x000fe20001800000 */
[----:B------:R-:W-:Y:S01]  /*4210*/  FADD R16, -R10, R16 ;  /* 0x000000100a107221 */ /* 0x000fe20000000100 */
[----:B------:R-:W-:-:S03]  /*4220*/  FSETP.GEU.AND P3, PT, R21, R20, PT ;  /* 0x000000141500720b */ /* 0x000fc60003f6e000 */
[----:B------:R-:W-:Y:S01]  /*4230*/  FMUL R14, R16, R16 ;  /* 0x00000010100e7220 */ /* 0x000fe20000400000 */
[----:B------:R-:W-:Y:S01]  /*4240*/  FADD R25, -R0, R25 ;  /* 0x0000001900197221 */ /* 0x000fe20000000100 */
[----:B------:R-:W-:Y:S01]  /*4250*/  FSEL R21, R21, R20, !P3 ;  /* 0x0000001415157208 */ /* 0x000fe20005800000 */
[----:B------:R-:W-:Y:S01]  /*4260*/  FADD R27, -R8, R27 ;  /* 0x0000001b081b7221 */ /* 0x000fe20000000100 */
[----:B------:R-:W4:Y:S01]  /*4270*/  LDG.E R20, desc[UR4][R4.64+0x448] ;  /* 0x0004480404147981 */ /* 0x000f22000c1e1900 */
[----:B------:R-:W-:-:S03]  /*4280*/  FFMA R25, R25, R25, R14 ;  /* 0x0000001919197223 */ /* 0x000fc6000000000e */
[----:B------:R-:W5:Y:S04]  /*4290*/  LDG.E R16, desc[UR4][R4.64+0x440] ;  /* 0x0004400404107981 */ /* 0x000f68000c1e1900 */
[----:B------:R-:W5:Y:S01]  /*42a0*/  LDG.E R14, desc[UR4][R4.64+0x444] ;  /* 0x00044404040e7981 */ /* 0x000f62000c1e1900 */
[----:B------:R-:W-:Y:S01]  /*42b0*/  FFMA R22, R27, R27, R22 ;  /* 0x0000001b1b167223 */ /* 0x000fe20000000016 */
[----:B------:R-:W-:Y:S01]  /*42c0*/  SEL R23, R19, 0x4f, P0 ;  /* 0x0000004f13177807 */ /* 0x000fe20000000000 */
[----:B------:R-:W-:Y:S01]  /*42d0*/  FADD R18, -R8, R18 ;  /* 0x0000001208127221 */ /* 0x000fe20000000100 */
[----:B------:R-:W5:Y:S02]  /*42e0*/  LDG.E R19, desc[UR4][R4.64+0x454] ;  /* 0x0004540404137981 */ /* 0x000f64000c1e1900 */
[----:B------:R-:W-:Y:S01]  /*42f0*/  FSETP.GEU.AND P0, PT, R22, R21, PT ;  /* 0x000000151600720b */ /* 0x000fe20003f0e000 */
[----:B------:R-:W-:-:S03]  /*4300*/  FFMA R25, R18, R18, R25 ;  /* 0x0000001212197223 */ /* 0x000fc60000000019 */
[----:B------:R-:W-:Y:S01]  /*4310*/  FSEL R22, R22, R21, !P0 ;  /* 0x0000001516167208 */ /* 0x000fe20004000000 */
[----:B------:R-:W-:Y:S01]  /*4320*/  FADD R24, -R10, R13 ;  /* 0x0000000d0a187221 */ /* 0x000fe20000000100 */
[----:B------:R-:W-:Y:S01]  /*4330*/  SEL R18, R23, 0x50, P1 ;  /* 0x0000005017127807 */ /* 0x000fe20000800000 */
[----:B------:R-:W5:Y:S01]  /*4340*/  LDG.E R21, desc[UR4][R4.64+0x44c] ;  /* 0x00044c0404157981 */ /* 0x000f62000c1e1900 */
[C---:B------:R-:W-:Y:S01]  /*4350*/  FSETP.GEU.AND P1, PT, R25.reuse, R22, PT ;  /* 0x000000161900720b */ /* 0x040fe20003f2e000 */
[----:B------:R-:W-:Y:S01]  /*4360*/  FADD R7, -R0, R7 ;  /* 0x0000000700077221 */ /* 0x000fe20000000100 */
[----:B------:R-:W-:Y:S01]  /*4370*/  FMUL R24, R24, R24 ;  /* 0x0000001818187220 */ /* 0x000fe20000400000 */
[----:B------:R-:W5:Y:S01]  /*4380*/  LDG.E R13, desc[UR4][R4.64+0x450] ;  /* 0x00045004040d7981 */ /* 0x000f62000c1e1900 */
[----:B------:R-:W-:-:S03]  /*4390*/  FSEL R22, R25, R22, !P1 ;  /* 0x0000001619167208 */ /* 0x000fc60004800000 */
[----:B------:R-:W5:Y:S01]  /*43a0*/  LDG.E R25, desc[UR4][R4.64+0x460] ;  /* 0x0004600404197981 */ /* 0x000f62000c1e1900 */
[----:B------:R-:W-:-:S03]  /*43b0*/  FFMA R24, R7, R7, R24 ;  /* 0x0000000707187223 */ /* 0x000fc60000000018 */
[----:B------:R-:W5:Y:S04]  /*43c0*/  LDG.E R23, desc[UR4][R4.64+0x458] ;  /* 0x0004580404177981 */ /* 0x000f68000c1e1900 */
[----:B------:R-:W5:Y:S01]  /*43d0*/  LDG.E R7, desc[UR4][R4.64+0x45c] ;  /* 0x00045c0404077981 */ /* 0x000f62000c1e1900 */
[----:B------:R-:W-:Y:S01]  /*43e0*/  FADD R27, -R8, R12 ;  /* 0x0000000c081b7221 */ /* 0x000fe20000000100 */
[----:B------:R-:W-:-:S03]  /*43f0*/  FADD R9, -R10, R9 ;  /* 0x000000090a097221 */ /* 0x000fc60000000100 */
[----:B------:R-:W-:Y:S02]  /*4400*/  FFMA R24, R27, R27, R24 ;  /* 0x0000001b1b187223 */ /* 0x000fe40000000018 */
[----:B------:R-:W5:Y:S01]  /*4410*/  LDG.E R27, desc[UR4][R4.64+0x464] ;  /* 0x00046404041b7981 */ /* 0x000f62000c1e1900 */
[----:B------:R-:W-:Y:S01]  /*4420*/  SEL R12, R18, 0x51, P6 ;  /* 0x00000051120c7807 */ /* 0x000fe20003000000 */
[----:B------:R-:W-:Y:S02]  /*4430*/  FMUL R18, R9, R9 ;  /* 0x0000000909127220 */ /* 0x000fe40000400000 */
[----:B------:R-:W5:Y:S01]  /*4440*/  LDG.E R9, desc[UR4][R4.64+0x46c] ;  /* 0x00046c0404097981 */ /* 0x000f62000c1e1900 */
[----:B------:R-:W-:-:S04]  /*4450*/  FADD R29, -R0, R29 ;  /* 0x0000001d001d7221 */ /* 0x000fc80000000100 */
[----:B------:R-:W-:Y:S02]  /*4460*/  FFMA R18, R29, R29, R18 ;  /* 0x0000001d1d127223 */ /* 0x000fe40000000012 */
[----:B------:R-:W5:Y:S01]  /*4470*/  LDG.E R29, desc[UR4][R4.64+0x468] ;  /* 0x00046804041d7981 */ /* 0x000f62000c1e1900 */
[----:B------:R-:W-:-:S04]  /*4480*/  FSETP.GEU.AND P6, PT, R24, R22, PT ;  /* 0x000000161800720b */ /* 0x000fc80003fce000 */
[----:B------:R-:W-:Y:S02]  /*4490*/  FSEL R22, R24, R22, !P6 ;  /* 0x0000001618167208 */ /* 0x000fe40007000000 */
[----:B------:R-:W-:-:S04]  /*44a0*/  SEL R12, R12, 0x52, P5 ;  /* 0x000000520c0c7807 */ /* 0x000fc80002800000 */
[----:B------:R-:W-:-:S04]  /*44b0*/  SEL R12, R12, 0x53, P2 ;  /* 0x000000530c0c7807 */ /* 0x000fc80001000000 */
[----:B------:R-:W-:Y:S01]  /*44c0*/  SEL R12, R12, 0x54, P4 ;  /* 0x000000540c0c7807 */ /* 0x000fe20002000000 */
[----:B--2---:R-:W-:Y:S01]  /*44d0*/  FADD R17, -R0, R17 ;  /* 0x0000001100117221 */ /* 0x004fe20000000100 */
[----:B------:R-:W-:-:S04]  /*44e0*/  FADD R11, -R8, R11 ;  /* 0x0000000b080b7221 */ /* 0x000fc80000000100 */
[----:B------:R-:W-:-:S05]  /*44f0*/  FFMA R11, R11, R11, R18 ;  /* 0x0000000b0b0b7223 */ /* 0x000fca0000000012 */
[----:B------:R-:W-:-:S04]  /*4500*/  FSETP.GEU.AND P5, PT, R11, R22, PT ;  /* 0x000000160b00720b */ /* 0x000fc80003fae000 */
[----:B------:R-:W-:Y:S02]  /*4510*/  FSEL R22, R11, R22, !P5 ;  /* 0x000000160b167208 */ /* 0x000fe40006800000 */
[----:B------:R-:W2:Y:S01]  /*4520*/  LDG.E R11, desc[UR4][R4.64+0x478] ;  /* 0x00047804040b7981 */ /* 0x000ea2000c1e1900 */
[----:B---3--:R-:W-:-:S04]  /*4530*/  FADD R15, -R10, R15 ;  /* 0x0000000f0a0f7221 */ /* 0x008fc80000000100 */
[----:B------:R-:W-:-:S04]  /*4540*/  FMUL R24, R15, R15 ;  /* 0x0000000f0f187220 */ /* 0x000fc80000400000 */
[----:B------:R-:W-:Y:S01]  /*4550*/  FFMA R15, R17, R17, R24 ;  /* 0x00000011110f7223 */ /* 0x000fe20000000018 */
[----:B----4-:R-:W-:Y:S01]  /*4560*/  FADD R20, -R10, R20 ;  /* 0x000000140a147221 */ /* 0x010fe20000000100 */
[----:B-----5:R-:W-:-:S03]  /*4570*/  FADD R16, -R8, R16 ;  /* 0x0000001008107221 */ /* 0x020fc60000000100 */
[----:B------:R-:W-:Y:S01]  /*4580*/  FMUL R20, R20, R20 ;  /* 0x0000001414147220 */ /* 0x000fe20000400000 */
[----:B------:R-:W-:Y:S01]  /*4590*/  FADD R17, -R0, R14 ;  /* 0x0000000e00117221 */ /* 0x000fe20000000100 */
[----:B------:R-:W-:Y:S02]  /*45a0*/  FFMA R14, R16, R16, R15 ;  /* 0x00000010100e7223 */ /* 0x000fe4000000000f */
[----:B------:R-:W3:Y:S01]  /*45b0*/  LDG.E R15, desc[UR4][R4.64+0x474] ;  /* 0x00047404040f7981 */ /* 0x000ee2000c1e1900 */
[----:B------:R-:W-:-:S03]  /*45c0*/  FFMA R16, R17, R17, R20 ;  /* 0x0000001111107223 */ /* 0x000fc60000000014 */
[----:B------:R-:W4:Y:S01]  /*45d0*/  LDG.E R17, desc[UR4][R4.64+0x470] ;  /* 0x0004700404117981 */ /* 0x000f22000c1e1900 */
        /* <DEDUP_REMOVED lines=8> */
[----:B------:R-:W5:Y:S01]  /*4660*/  LDG.E R21, desc[UR4][R4.64+0x484] ;  /* 0x0004840404157981 */ /* 0x000f62000c1e1900 */
[----:B------:R-:W-:Y:S01]  /*4670*/  FADD R25, -R10, R25 ;  /* 0x000000190a197221 */ /* 0x000fe20000000100 */
[----:B------:R-:W-:Y:S01]  /*4680*/  FFMA R18, R13, R13, R18 ;  /* 0x0000000d0d127223 */ /* 0x000fe20000000012 */
[----:B------:R-:W-:Y:S01]  /*4690*/  FSETP.GEU.AND P4, PT, R16, R14, PT ;  /* 0x0000000e1000720b */ /* 0x000fe20003f8e000 */
[----:B------:R-:W5:Y:S01]  /*46a0*/  LDG.E R13, desc[UR4][R4.64+0x47c] ;  /* 0x00047c04040d7981 */ /* 0x000f62000c1e1900 */
[----:B------:R-:W-:Y:S01]  /*46b0*/  FADD R23, -R8, R23 ;  /* 0x0000001708177221 */ /* 0x000fe20000000100 */
[----:B------:R-:W-:Y:S01]  /*46c0*/  FMUL R20, R25, R25 ;  /* 0x0000001919147220 */ /* 0x000fe20000400000 */
[----:B------:R-:W-:-:S02]  /*46d0*/  FADD R7, -R0, R7 ;  /* 0x0000000700077221 */ /* 0x000fc40000000100 */
[----:B------:R-:W-:Y:S01]  /*46e0*/  FFMA R25, R23, R23, R18 ;  /* 0x0000001717197223 */ /* 0x000fe20000000012 */
[----:B------:R-:W-:Y:S01]  /*46f0*/  FSEL R14, R16, R14, !P4 ;  /* 0x0000000e100e7208 */ /* 0x000fe20006000000 */
[----:B------:R-:W5:Y:S01]  /*4700*/  LDG.E R23, desc[UR4][R4.64+0x490] ;  /* 0x0004900404177981 */ /* 0x000f62000c1e1900 */
[----:B------:R-:W-:Y:S01]  /*4710*/  FFMA R20, R7, R7, R20 ;  /* 0x0000000707147223 */ /* 0x000fe20000000014 */
[----:B------:R-:W-:Y:S02]  /*4720*/  SEL R16, R12, 0x55, P3 ;  /* 0x000000550c107807 */ /* 0x000fe40001800000 */
[----:B------:R-:W5:Y:S01]  /*4730*/  LDG.E R7, desc[UR4][R4.64+0x488] ;  /* 0x0004880404077981 */ /* 0x000f62000c1e1900 */
[CC--:B------:R-:W-:Y:S01]  /*4740*/  FSETP.GEU.AND P3, PT, R25.reuse, R14.reuse, PT ;  /* 0x0000000e1900720b */ /* 0x0c0fe20003f6e000 */
[----:B------:R-:W-:Y:S02]  /*4750*/  FADD R18, -R8, R27 ;  /* 0x0000001b08127221 */ /* 0x000fe40000000100 */
[----:B------:R-:W5:Y:S01]  /*4760*/  LDG.E R27, desc[UR4][R4.64+0x48c] ;  /* 0x00048c04041b7981 */ /* 0x000f62000c1e1900 */
[----:B------:R-:W-:Y:S01]  /*4770*/  FSEL R22, R25, R14, !P3 ;  /* 0x0000000e19167208 */ /* 0x000fe20005800000 */
[----:B------:R-:W-:-:S02]  /*4780*/  FFMA R20, R18, R18, R20 ;  /* 0x0000001212147223 */ /* 0x000fc40000000014 */
[----:B------:R-:W5:Y:S01]  /*4790*/  LDG.E R25, desc[UR4][R4.64+0x49c] ;  /* 0x00049c0404197981 */ /* 0x000f62000c1e1900 */
[----:B------:R-:W-:Y:S01]  /*47a0*/  SEL R14, R16, 0x56, P0 ;  /* 0x00000056100e7807 */ /* 0x000fe20000000000 */
[----:B------:R-:W-:Y:S02]  /*47b0*/  FADD R16, -R10, R9 ;  /* 0x000000090a107221 */ /* 0x000fe40000000100 */
[----:B------:R-:W5:Y:S01]  /*47c0*/  LDG.E R12, desc[UR4][R4.64+0x494] ;  /* 0x00049404040c7981 */ /* 0x000f62000c1e1900 */
[----:B------:R-:W-:-:S03]  /*47d0*/  FSETP.GEU.AND P0, PT, R20, R22, PT ;  /* 0x000000161400720b */ /* 0x000fc60003f0e000 */
[----:B------:R-:W5:Y:S01]  /*47e0*/  LDG.E R9, desc[UR4][R4.64+0x498] ;  /* 0x0004980404097981 */ /* 0x000f62000c1e1900 */
[----:B------:R-:W-:Y:S01]  /*47f0*/  FSEL R22, R20, R22, !P0 ;  /* 0x0000001614167208 */ /* 0x000fe20004000000 */
[----:B------:R-:W-:Y:S02]  /*4800*/  FMUL R24, R16, R16 ;  /* 0x0000001010187220 */ /* 0x000fe40000400000 */
[----:B------:R-:W5:Y:S01]  /*4810*/  LDG.E R20, desc[UR4][R4.64+0x4a8] ;  /* 0x0004a80404147981 */ /* 0x000f62000c1e1900 */
[----:B------:R-:W-:-:S03]  /*4820*/  FADD R29, -R0, R29 ;  /* 0x0000001d001d7221 */ /* 0x000fc60000000100 */
[----:B------:R-:W5:Y:S01]  /*4830*/  LDG.E R16, desc[UR4][R4.64+0x4a0] ;  /* 0x0004a00404107981 */ /* 0x000f62000c1e1900 */
[----:B------:R-:W-:-:S03]  /*4840*/  FFMA R24, R29, R29, R24 ;  /* 0x0000001d1d187223 */ /* 0x000fc60000000018 */
[----:B------:R-:W5:Y:S04]  /*4850*/  LDG.E R18, desc[UR4][R4.64+0x4a4] ;  /* 0x0004a40404127981 */ /* 0x000f68000c1e1900 */
[----:B------:R0:W5:Y:S01]  /*4860*/  LDG.E R29, desc[UR4][R4.64+0x4ac] ;  /* 0x0004ac04041d7981 */ /* 0x000162000c1e1900 */
[----:B------:R-:W-:-:S04]  /*4870*/  SEL R14, R14, 0x57, P1 ;  /* 0x000000570e0e7807 */ /* 0x000fc80000800000 */
[----:B0-----:R-:W-:-:S04]  /*4880*/  SEL R5, R14, 0x58, P6 ;  /* 0x000000580e057807 */ /* 0x001fc80003000000 */
[----:B------:R-:W-:Y:S01]  /*4890*/  SEL R5, R5, 0x59, P5 ;  /* 0x0000005905057807 */ /* 0x000fe20002800000 */
[----:B--2---:R-:W-:-:S04]  /*48a0*/  FADD R11, -R10, R11 ;  /* 0x0000000b0a0b7221 */ /* 0x004fc80000000100 */
[----:B------:R-:W-:Y:S01]  /*48b0*/  FMUL R26, R11, R11 ;  /* 0x0000000b0b1a7220 */ /* 0x000fe20000400000 */
[----:B----4-:R-:W-:-:S04]  /*48c0*/  FADD R17, -R8, R17 ;  /* 0x0000001108117221 */ /* 0x010fc80000000100 */
[----:B------:R-:W-:-:S05]  /*48d0*/  FFMA R11, R17, R17, R24 ;  /* 0x00000011110b7223 */ /* 0x000fca0000000018 */
[----:B------:R-:W-:-:S04]  /*48e0*/  FSETP.GEU.AND P1, PT, R11, R22, PT ;  /* 0x000000160b00720b */ /* 0x000fc80003f2e000 */
[----:B------:R-:W-:Y:S02]  /*48f0*/  FSEL R22, R11, R22, !P1 ;  /* 0x000000160b167208 */ /* 0x000fe40004800000 */
[----:B------:R-:W0:Y:S01]  /*4900*/  LDC R11, c[0x0][0x3a8] ;  /* 0x0000ea00ff0b7b82 */ /* 0x000e220000000800 */
[----:B---3--:R-:W-:Y:S01]  /*4910*/  FADD R15, -R0, R15 ;  /* 0x0000000f000f7221 */ /* 0x008fe20000000100 */
[----:B-----5:R-:W-:Y:S01]  /*4920*/  FADD R21, -R10, R21 ;  /* 0x000000150a157221 */ /* 0x020fe20000000100 */
[----:B------:R-:W-:Y:S01]  /*4930*/  FADD R13, -R8, R13 ;  /* 0x0000000d080d7221 */ /* 0x000fe20000000100 */
[----:B------:R-:W-:Y:S01]  /*4940*/  FADD R19, -R0, R19 ;  /* 0x0000001300137221 */ /* 0x000fe20000000100 */
[----:B------:R-:W-:Y:S01]  /*4950*/  FFMA R26, R15, R15, R26 ;  /* 0x0000000f0f1a7223 */ /* 0x000fe2000000001a */
[----:B------:R-:W-:-:S03]  /*4960*/  FMUL R4, R21, R21 ;  /* 0x0000001515047220 */ /* 0x000fc60000400000 */
[----:B------:R-:W-:Y:S01]  /*4970*/  FFMA R13, R13, R13, R26 ;  /* 0x0000000d0d0d7223 */ /* 0x000fe2000000001a */
[----:B------:R-:W-:Y:S01]  /*4980*/  FFMA R4, R19, R19, R4 ;  /* 0x0000001313047223 */ /* 0x000fe20000000004 */
[----:B------:R-:W-:Y:S01]  /*4990*/  FADD R23, -R10, R23 ;  /* 0x000000170a177221 */ /* 0x000fe20000000100 */
[----:B------:R-:W-:Y:S02]  /*49a0*/  FADD R7, -R8, R7 ;  /* 0x0000000708077221 */ /* 0x000fe40000000100 */
[-C--:B------:R-:W-:Y:S02]  /*49b0*/  FSETP.GEU.AND P6, PT, R13, R22.reuse, PT ;  /* 0x000000160d00720b */ /* 0x080fe40003fce000 */
[----:B------:R-:W-:Y:S01]  /*49c0*/  FFMA R4, R7, R7, R4 ;  /* 0x0000000707047223 */ /* 0x000fe20000000004 */
[----:B------:R-:W-:Y:S01]  /*49d0*/  SEL R7, R5, 0x5a, P2 ;  /* 0x0000005a05077807 */ /* 0x000fe20001000000 */
[----:B------:R-:W-:Y:S01]  /*49e0*/  FADD R27, -R0, R27 ;  /* 0x0000001b001b7221 */ /* 0x000fe20000000100 */
[----:B------:R-:W-:Y:S01]  /*49f0*/  FMUL R14, R23, R23 ;  /* 0x00000017170e7220 */ /* 0x000fe20000400000 */
[----:B------:R-:W-:Y:S01]  /*4a00*/  FADD R25, -R10, R25 ;  /* 0x000000190a197221 */ /* 0x000fe20000000100 */
[----:B------:R-:W-:-:S02]  /*4a10*/  FSEL R13, R13, R22, !P6 ;  /* 0x000000160d0d7208 */ /* 0x000fc40007000000 */
[----:B------:R-:W-:Y:S01]  /*4a20*/  SEL R7, R7, 0x5b, P4 ;  /* 0x0000005b07077807 */ /* 0x000fe20002000000 */
[----:B------:R-:W-:Y:S01]  /*4a30*/  FADD R5, -R8, R12 ;  /* 0x0000000c08057221 */ /* 0x000fe20000000100 */
[----:B------:R-:W-:Y:S01]  /*4a40*/  FFMA R14, R27, R27, R14 ;  /* 0x0000001b1b0e7223 */ /* 0x000fe2000000000e */
[----:B------:R-:W-:Y:S01]  /*4a50*/  FMUL R12, R25, R25 ;  /* 0x00000019190c7220 */ /* 0x000fe20000400000 */
[----:B------:R-:W-:Y:S01]  /*4a60*/  FSETP.GEU.AND P5, PT, R4, R13, PT ;  /* 0x0000000d0400720b */ /* 0x000fe20003fae000 */
[----:B------:R-:W-:Y:S01]  /*4a70*/  FADD R9, -R0, R9 ;  /* 0x0000000900097221 */ /* 0x000fe20000000100 */
[----:B------:R-:W-:Y:S02]  /*4a80*/  SEL R7, R7, 0x5c, P3 ;  /* 0x0000005c07077807 */ /* 0x000fe40001800000 */
[----:B0-----:R-:W-:Y:S01]  /*4a90*/  ISETP.NE.AND P2, PT, R11, 0xc7, PT ;  /* 0x000000c70b00780c */ /* 0x001fe20003f45270 */
[----:B------:R-:W-:Y:S01]  /*4aa0*/  FFMA R5, R5, R5, R14 ;  /* 0x0000000505057223 */ /* 0x000fe2000000000e */
[----:B------:R-:W-:Y:S01]  /*4ab0*/  FFMA R12, R9, R9, R12 ;  /* 0x00000009090c7223 */ /* 0x000fe2000000000c */
[----:B------:R-:W-:-:S02]  /*4ac0*/  FSEL R4, R4, R13, !P5 ;  /* 0x0000000d04047208 */ /* 0x000fc40006800000 */
[----:B------:R-:W-:Y:S01]  /*4ad0*/  SEL R9, R7, 0x5d, P0 ;  /* 0x0000005d07097807 */ /* 0x000fe20000000000 */
[----:B------:R-:W-:Y:S01]  /*4ae0*/  FADD R20, -R10, R20 ;  /* 0x000000140a147221 */ /* 0x000fe20000000100 */
[----:B------:R-:W-:Y:S01]  /*4af0*/  FADD R7, -R8, R16 ;  /* 0x0000001008077221 */ /* 0x000fe20000000100 */
[----:B------:R-:W-:Y:S02]  /*4b00*/  FSETP.GEU.AND P0, PT, R5, R4, PT ;  /* 0x000000040500720b */ /* 0x000fe40003f0e000 */
[----:B------:R-:W-:Y:S01]  /*4b10*/  SEL R10, R9, 0x5e, P1 ;  /* 0x0000005e090a7807 */ /* 0x000fe20000800000 */
[----:B------:R-:W-:Y:S01]  /*4b20*/  FADD R18, -R0, R18 ;  /* 0x0000001200127221 */ /* 0x000fe20000000100 */
[----:B------:R-:W-:Y:S01]  /*4b30*/  FMUL R11, R20, R20 ;  /* 0x00000014140b7220 */ /* 0x000fe20000400000 */
[----:B------:R-:W-:Y:S01]  /*4b40*/  FFMA R12, R7, R7, R12 ;  /* 0x00000007070c7223 */ /* 0x000fe2000000000c */
[----:B------:R-:W-:Y:S02]  /*4b50*/  FSEL R9, R5, R4, !P0 ;  /* 0x0000000405097208 */ /* 0x000fe40004000000 */
[----:B------:R-:W-:Y:S01]  /*4b60*/  SEL R7, R10, 0x5f, P6 ;  /* 0x0000005f0a077807 */ /* 0x000fe20003000000 */
[----:B------:R-:W0:Y:S01]  /*4b70*/  @!P2 LDC.64 R4, c[0x0][0x388] ;  /* 0x0000e200ff04ab82 */ /* 0x000e220000000a00 */
[----:B------:R-:W-:Y:S01]  /*4b80*/  FFMA R11, R18, R18, R11 ;  /* 0x00000012120b7223 */ /* 0x000fe2000000000b */
[----:B------:R-:W-:Y:S01]  /*4b90*/  FADD R8, -R8, R29 ;  /* 0x0000001d08087221 */ /* 0x000fe20000000100 */
[----:B------:R-:W-:-:S02]  /*4ba0*/  SEL R7, R7, 0x60, P5 ;  /* 0x0000006007077807 */ /* 0x000fc40002800000 */
[-C--:B------:R-:W-:Y:S01]  /*4bb0*/  FSETP.GEU.AND P1, PT, R12, R9.reuse, PT ;  /* 0x000000090c00720b */ /* 0x080fe20003f2e000 */
[----:B------:R-:W-:Y:S01]  /*4bc0*/  FFMA R8, R8, R8, R11 ;  /* 0x0000000808087223 */ /* 0x000fe2000000000b */
[----:B------:R-:W-:Y:S02]  /*4bd0*/  SEL R7, R7, 0x61, P0 ;  /* 0x0000006107077807 */ /* 0x000fe40000000000 */
[----:B------:R-:W-:Y:S02]  /*4be0*/  FSEL R9, R12, R9, !P1 ;  /* 0x000000090c097208 */ /* 0x000fe40004800000 */
[----:B------:R-:W-:Y:S02]  /*4bf0*/  SEL R7, R7, 0x62, P1 ;  /* 0x0000006207077807 */ /* 0x000fe40000800000 */
[----:B------:R-:W-:Y:S02]  /*4c00*/  FSETP.GEU.AND P0, PT, R8, R9, PT ;  /* 0x000000090800720b */ /* 0x000fe40003f0e000 */
[----:B------:R-:W1:Y:S02]  /*4c10*/  @!P2 LDC.64 R8, c[0x0][0x390] ;  /* 0x0000e400ff08ab82 */ /* 0x000e640000000a00 */
[----:B------:R-:W-:-:S04]  /*4c20*/  SEL R13, R7, 0x63, P0 ;  /* 0x00000063070d7807 */ /* 0x000fc80000000000 */
[----:B------:R-:W-:-:S05]  /*4c30*/  LEA R11, R13, R13, 0x1 ;  /* 0x0000000d0d0b7211 */ /* 0x000fca00078e08ff */
[----:B0-----:R-:W-:-:S05]  /*4c40*/  @!P2 IMAD.WIDE.U32 R4, R11, 0x4, R4 ;  /* 0x000000040b04a825 */ /* 0x001fca00078e0004 */
[----:B------:R-:W2:Y:S01]  /*4c50*/  @!P2 LDG.E R15, desc[UR4][R4.64] ;  /* 0x00000004040fa981 */ /* 0x000ea2000c1e1900 */
[----:B-1----:R-:W-:Y:S02]  /*4c60*/  @!P2 IMAD.WIDE R6, R6, 0x4, R8 ;  /* 0x000000040606a825 */ /* 0x002fe400078e0208 */
[----:B------:R-:W0:Y:S03]  /*4c70*/  LDC.64 R8, c[0x0][0x398] ;  /* 0x0000e600ff087b82 */ /* 0x000e260000000a00 */
[----:B--2---:R-:W-:Y:S04]  /*4c80*/  @!P2 STG.E desc[UR4][R6.64], R15 ;  /* 0x0000000f0600a986 */ /* 0x004fe8000c101904 */
[----:B------:R-:W2:Y:S04]  /*4c90*/  @!P2 LDG.E R17, desc[UR4][R4.64+0x4] ;  /* 0x000004040411a981 */ /* 0x000ea8000c1e1900 */
[----:B--2---:R1:W-:Y:S04]  /*4ca0*/  @!P2 STG.E desc[UR4][R6.64+0x4], R17 ;  /* 0x000004110600a986 */ /* 0x0043e8000c101904 */
[----:B------:R-:W2:Y:S01]  /*4cb0*/  @!P2 LDG.E R19, desc[UR4][R4.64+0x8] ;  /* 0x000008040413a981 */ /* 0x000ea2000c1e1900 */
[----:B0-----:R-:W-:-:S02]  /*4cc0*/  IMAD.WIDE.U32 R8, R11, 0x4, R8 ;  /* 0x000000040b087825 */ /* 0x001fc400078e0008 */
[----:B------:R-:W0:Y:S01]  /*4cd0*/  LDC.64 R10, c[0x0][0x3a0] ;  /* 0x0000e800ff0a7b82 */ /* 0x000e220000000a00 */
[----:B--2---:R-:W-:Y:S04]  /*4ce0*/  @!P2 STG.E desc[UR4][R6.64+0x8], R19 ;  /* 0x000008130600a986 */ /* 0x004fe8000c101904 */
[----:B------:R-:W2:Y:S04]  /*4cf0*/  @!P2 LDG.E R0, desc[UR4][R2.64] ;  /* 0x000000040200a981 */ /* 0x000ea8000c1e1900 */
[----:B--2---:R-:W-:Y:S04]  /*4d00*/  REDG.E.ADD.F32.FTZ.RN.STRONG.GPU desc[UR4][R8.64], R0 ;  /* 0x00000000080079a6 */ /* 0x004fe8000c12f304 */
[----:B------:R-:W2:Y:S01]  /*4d10*/  LDG.E R21, desc[UR4][R2.64+0x4] ;  /* 0x0000040402157981 */ /* 0x000ea2000c1e1900 */
[----:B-1----:R-:W-:Y:S01]  /*4d20*/  MOV R17, 0x1 ;  /* 0x0000000100117802 */ /* 0x002fe20000000f00 */
[----:B0-----:R-:W-:-:S02]  /*4d30*/  IMAD.WIDE.U32 R4, R13, 0x4, R10 ;  /* 0x000000040d047825 */ /* 0x001fc400078e000a */
[----:B--2---:R-:W-:Y:S04]  /*4d40*/  REDG.E.ADD.F32.FTZ.RN.STRONG.GPU desc[UR4][R8.64+0x4], R21 ;  /* 0x00000415080079a6 */ /* 0x004fe8000c12f304 */
[----:B------:R-:W2:Y:S04]  /*4d50*/  LDG.E R15, desc[UR4][R2.64+0x8] ;  /* 0x00000804020f7981 */ /* 0x000ea8000c1e1900 */
[----:B--2---:R-:W-:Y:S04]  /*4d60*/  REDG.E.ADD.F32.FTZ.RN.STRONG.GPU desc[UR4][R8.64+0x8], R15 ;  /* 0x0000080f080079a6 */ /* 0x004fe8000c12f304 */
[----:B------:R-:W-:Y:S01]  /*4d70*/  REDG.E.ADD.STRONG.GPU desc[UR4][R4.64], R17 ;  /* 0x000000110400798e */ /* 0x000fe2000c12e104 */
[----:B------:R-:W-:Y:S05]  /*4d80*/  EXIT ;  /* 0x000000000000794d */ /* 0x000fea0003800000 */
.L_x_18:
        /* <DEDUP_REMOVED lines=15> */
.L_x_21:


//--------------------- .nv.shared.reserved.0     --------------------------
	.section	.nv.shared.reserved.0,"aw",@nobits
	.weak		__nv_reservedSMEM_offset_0_alias
	.size		__nv_reservedSMEM_offset_0_alias, 0, 64
	.other		__nv_reservedSMEM_offset_0_alias,@"STO_CUDA_RESERVED_SHARED STV_DEFAULT"
__nv_reservedSMEM_offset_0_alias:
	.zero		0
	.zero		64


//--------------------- .nv.constant0._Z11updateMeansPfS_PiS_ --------------------------
	.section	.nv.constant0._Z11updateMeansPfS_PiS_,"a",@progbits
	.sectionflags	@""
	.align	4
.nv.constant0._Z11updateMeansPfS_PiS_:
	.zero		928


//--------------------- .nv.constant0._Z11kmeanKernelPfS_S_S_Pii --------------------------
	.section	.nv.constant0._Z11kmeanKernelPfS_S_S_Pii,"a",@progbits
	.sectionflags	@""
	.align	4
.nv.constant0._Z11kmeanKernelPfS_S_S_Pii:
	.zero		940


//--------------------- SYMBOLS --------------------------

	.type		.nv.reservedSmem.offset0,@object
	.size		.nv.reservedSmem.offset0,0x4
